//
// Generated by NVIDIA NVVM Compiler
//
// Compiler Build ID: CL-36424714
// Cuda compilation tools, release 13.0, V13.0.88
// Based on NVVM 20.0.0
//

.version 9.0
.target sm_100
.address_size 64

	// .globl	_Z17gpuZeroOutRectMatPdii

.visible .entry _Z17gpuZeroOutRectMatPdii(
	.param .u64 .ptr .align 1 _Z17gpuZeroOutRectMatPdii_param_0,
	.param .u32 _Z17gpuZeroOutRectMatPdii_param_1,
	.param .u32 _Z17gpuZeroOutRectMatPdii_param_2
)
{
	.reg .pred 	%p<12>;
	.reg .b32 	%r<31>;
	.reg .b64 	%rd<16>;

	ld.param.u64 	%rd3, [_Z17gpuZeroOutRectMatPdii_param_0];
	ld.param.u32 	%r17, [_Z17gpuZeroOutRectMatPdii_param_1];
	ld.param.u32 	%r16, [_Z17gpuZeroOutRectMatPdii_param_2];
	cvta.to.global.u64 	%rd1, %rd3;
	mov.u32 	%r18, %tid.x;
	mov.u32 	%r19, %ctaid.x;
	mov.u32 	%r20, %ntid.x;
	mad.lo.s32 	%r1, %r19, %r20, %r18;
	setp.ge.s32 	%p1, %r1, %r17;
	setp.lt.s32 	%p2, %r16, 1;
	or.pred  	%p3, %p1, %p2;
	@%p3 bra 	$L__BB0_12;
	mul.lo.s32 	%r2, %r16, %r1;
	and.b32  	%r3, %r16, 7;
	setp.lt.u32 	%p4, %r16, 8;
	mov.b32 	%r29, 0;
	@%p4 bra 	$L__BB0_4;
	and.b32  	%r29, %r16, 2147483640;
	neg.s32 	%r27, %r29;
	add.s64 	%rd2, %rd1, 32;
	mov.u32 	%r26, %r2;
$L__BB0_3:
	.pragma "nounroll";
	mul.wide.s32 	%rd4, %r26, 8;
	add.s64 	%rd5, %rd2, %rd4;
	mov.b64 	%rd6, 0;
	st.global.u64 	[%rd5+-32], %rd6;
	st.global.u64 	[%rd5+-24], %rd6;
	st.global.u64 	[%rd5+-16], %rd6;
	st.global.u64 	[%rd5+-8], %rd6;
	st.global.u64 	[%rd5], %rd6;
	st.global.u64 	[%rd5+8], %rd6;
	st.global.u64 	[%rd5+16], %rd6;
	st.global.u64 	[%rd5+24], %rd6;
	add.s32 	%r27, %r27, 8;
	add.s32 	%r26, %r26, 8;
	setp.ne.s32 	%p5, %r27, 0;
	@%p5 bra 	$L__BB0_3;
$L__BB0_4:
	setp.eq.s32 	%p6, %r3, 0;
	@%p6 bra 	$L__BB0_12;
	and.b32  	%r11, %r16, 3;
	setp.lt.u32 	%p7, %r3, 4;
	@%p7 bra 	$L__BB0_7;
	add.s32 	%r22, %r29, %r2;
	mul.wide.s32 	%rd7, %r22, 8;
	add.s64 	%rd8, %rd1, %rd7;
	mov.b64 	%rd9, 0;
	st.global.u64 	[%rd8], %rd9;
	st.global.u64 	[%rd8+8], %rd9;
	st.global.u64 	[%rd8+16], %rd9;
	st.global.u64 	[%rd8+24], %rd9;
	add.s32 	%r29, %r29, 4;
$L__BB0_7:
	setp.eq.s32 	%p8, %r11, 0;
	@%p8 bra 	$L__BB0_12;
	setp.eq.s32 	%p9, %r11, 1;
	@%p9 bra 	$L__BB0_10;
	add.s32 	%r23, %r29, %r2;
	mul.wide.s32 	%rd10, %r23, 8;
	add.s64 	%rd11, %rd1, %rd10;
	mov.b64 	%rd12, 0;
	st.global.u64 	[%rd11], %rd12;
	st.global.u64 	[%rd11+8], %rd12;
	add.s32 	%r29, %r29, 2;
$L__BB0_10:
	and.b32  	%r24, %r16, 1;
	setp.eq.b32 	%p10, %r24, 1;
	not.pred 	%p11, %p10;
	@%p11 bra 	$L__BB0_12;
	add.s32 	%r25, %r29, %r2;
	mul.wide.s32 	%rd13, %r25, 8;
	add.s64 	%rd14, %rd1, %rd13;
	mov.b64 	%rd15, 0;
	st.global.u64 	[%rd14], %rd15;
$L__BB0_12:
	ret;

}
	// .globl	_Z8gpuInitWPdi
.visible .entry _Z8gpuInitWPdi(
	.param .u64 .ptr .align 1 _Z8gpuInitWPdi_param_0,
	.param .u32 _Z8gpuInitWPdi_param_1
)
{
	.reg .pred 	%p<2>;
	.reg .b32 	%r<9>;
	.reg .b64 	%rd<9>;

	ld.param.u64 	%rd1, [_Z8gpuInitWPdi_param_0];
	ld.param.u32 	%r2, [_Z8gpuInitWPdi_param_1];
	mov.u32 	%r3, %tid.x;
	mov.u32 	%r4, %ctaid.x;
	mov.u32 	%r5, %ntid.x;
	mad.lo.s32 	%r1, %r4, %r5, %r3;
	setp.ge.s32 	%p1, %r1, %r2;
	@%p1 bra 	$L__BB1_2;
	cvta.to.global.u64 	%rd2, %rd1;
	add.s32 	%r6, %r1, 4;
	add.s32 	%r7, %r2, 3;
	mul.lo.s32 	%r8, %r7, %r6;
	cvt.s64.s32 	%rd3, %r8;
	cvt.s64.s32 	%rd4, %r1;
	add.s64 	%rd5, %rd4, %rd3;
	shl.b64 	%rd6, %rd5, 3;
	add.s64 	%rd7, %rd2, %rd6;
	mov.b64 	%rd8, 4607182418800017408;
	st.global.u64 	[%rd7+24], %rd8;
$L__BB1_2:
	ret;

}
	// .globl	_Z20gpuPrepareRandomJumpPdiS_S_
.visible .entry _Z20gpuPrepareRandomJumpPdiS_S_(
	.param .u64 .ptr .align 1 _Z20gpuPrepareRandomJumpPdiS_S__param_0,
	.param .u32 _Z20gpuPrepareRandomJumpPdiS_S__param_1,
	.param .u64 .ptr .align 1 _Z20gpuPrepareRandomJumpPdiS_S__param_2,
	.param .u64 .ptr .align 1 _Z20gpuPrepareRandomJumpPdiS_S__param_3
)
{
	.reg .b32 	%r<4>;
	.reg .b64 	%rd<13>;
	.reg .b64 	%fd<36>;

	ld.param.u64 	%rd1, [_Z20gpuPrepareRandomJumpPdiS_S__param_0];
	ld.param.u32 	%r1, [_Z20gpuPrepareRandomJumpPdiS_S__param_1];
	ld.param.u64 	%rd2, [_Z20gpuPrepareRandomJumpPdiS_S__param_2];
	ld.param.u64 	%rd3, [_Z20gpuPrepareRandomJumpPdiS_S__param_3];
	cvta.to.global.u64 	%rd4, %rd2;
	cvta.to.global.u64 	%rd5, %rd3;
	cvta.to.global.u64 	%rd6, %rd1;
	ld.global.f64 	%fd1, [%rd6+8];
	mul.f64 	%fd2, %fd1, 0dBFE0000000000000;
	st.global.f64 	[%rd5], %fd2;
	ld.global.f64 	%fd3, [%rd6+16];
	mul.f64 	%fd4, %fd3, 0dBFE0000000000000;
	st.global.f64 	[%rd5+8], %fd4;
	ld.global.f64 	%fd5, [%rd6+24];
	mul.f64 	%fd6, %fd5, 0dBFE0000000000000;
	st.global.f64 	[%rd5+16], %fd6;
	ld.global.f64 	%fd7, [%rd6];
	mul.f64 	%fd8, %fd7, 0d3FE0000000000000;
	st.global.f64 	[%rd5+24], %fd8;
	ld.global.f64 	%fd9, [%rd6+24];
	mul.f64 	%fd10, %fd9, 0dBFE0000000000000;
	st.global.f64 	[%rd5+32], %fd10;
	ld.global.f64 	%fd11, [%rd6+16];
	mul.f64 	%fd12, %fd11, 0d3FE0000000000000;
	st.global.f64 	[%rd5+40], %fd12;
	ld.global.f64 	%fd13, [%rd6+24];
	mul.f64 	%fd14, %fd13, 0d3FE0000000000000;
	st.global.f64 	[%rd5+48], %fd14;
	ld.global.f64 	%fd15, [%rd6];
	mul.f64 	%fd16, %fd15, 0d3FE0000000000000;
	st.global.f64 	[%rd5+56], %fd16;
	ld.global.f64 	%fd17, [%rd6+8];
	mul.f64 	%fd18, %fd17, 0dBFE0000000000000;
	st.global.f64 	[%rd5+64], %fd18;
	ld.global.f64 	%fd19, [%rd6+16];
	mul.f64 	%fd20, %fd19, 0dBFE0000000000000;
	st.global.f64 	[%rd5+72], %fd20;
	ld.global.f64 	%fd21, [%rd6+8];
	mul.f64 	%fd22, %fd21, 0d3FE0000000000000;
	st.global.f64 	[%rd5+80], %fd22;
	ld.global.f64 	%fd23, [%rd6];
	mul.f64 	%fd24, %fd23, 0d3FE0000000000000;
	st.global.f64 	[%rd5+88], %fd24;
	add.s32 	%r2, %r1, -1;
	st.global.f64 	[%rd4], %fd2;
	ld.global.f64 	%fd25, [%rd5+8];
	st.global.f64 	[%rd4+8], %fd25;
	ld.global.f64 	%fd26, [%rd5+16];
	st.global.f64 	[%rd4+16], %fd26;
	ld.global.f64 	%fd27, [%rd5+24];
	mul.wide.s32 	%rd7, %r1, 8;
	add.s64 	%rd8, %rd4, %rd7;
	st.global.f64 	[%rd8+-8], %fd27;
	ld.global.f64 	%fd28, [%rd5+32];
	st.global.f64 	[%rd8], %fd28;
	ld.global.f64 	%fd29, [%rd5+40];
	st.global.f64 	[%rd8+8], %fd29;
	shl.b32 	%r3, %r2, 1;
	ld.global.f64 	%fd30, [%rd5+48];
	mul.wide.s32 	%rd9, %r3, 8;
	add.s64 	%rd10, %rd4, %rd9;
	st.global.f64 	[%rd10], %fd30;
	ld.global.f64 	%fd31, [%rd5+56];
	st.global.f64 	[%rd10+8], %fd31;
	ld.global.f64 	%fd32, [%rd5+64];
	st.global.f64 	[%rd10+16], %fd32;
	ld.global.f64 	%fd33, [%rd5+72];
	mul.wide.s32 	%rd11, %r2, 8;
	add.s64 	%rd12, %rd10, %rd11;
	st.global.f64 	[%rd12], %fd33;
	ld.global.f64 	%fd34, [%rd5+80];
	st.global.f64 	[%rd12+8], %fd34;
	ld.global.f64 	%fd35, [%rd5+88];
	st.global.f64 	[%rd12+16], %fd35;
	ret;

}
	// .globl	_Z19gpuSFBHarmonicForcePdS_i
.visible .entry _Z19gpuSFBHarmonicForcePdS_i(
	.param .u64 .ptr .align 1 _Z19gpuSFBHarmonicForcePdS_i_param_0,
	.param .u64 .ptr .align 1 _Z19gpuSFBHarmonicForcePdS_i_param_1,
	.param .u32 _Z19gpuSFBHarmonicForcePdS_i_param_2
)
{
	.reg .pred 	%p<2>;
	.reg .b32 	%r<6>;
	.reg .b64 	%rd<8>;
	.reg .b64 	%fd<3>;

	ld.param.u64 	%rd1, [_Z19gpuSFBHarmonicForcePdS_i_param_0];
	ld.param.u64 	%rd2, [_Z19gpuSFBHarmonicForcePdS_i_param_1];
	ld.param.u32 	%r2, [_Z19gpuSFBHarmonicForcePdS_i_param_2];
	mov.u32 	%r3, %tid.x;
	mov.u32 	%r4, %ctaid.x;
	mov.u32 	%r5, %ntid.x;
	mad.lo.s32 	%r1, %r4, %r5, %r3;
	setp.ge.s32 	%p1, %r1, %r2;
	@%p1 bra 	$L__BB3_2;
	cvta.to.global.u64 	%rd3, %rd1;
	cvta.to.global.u64 	%rd4, %rd2;
	mul.wide.s32 	%rd5, %r1, 8;
	add.s64 	%rd6, %rd3, %rd5;
	ld.global.f64 	%fd1, [%rd6+32];
	neg.f64 	%fd2, %fd1;
	add.s64 	%rd7, %rd4, %rd5;
	st.global.f64 	[%rd7+24], %fd2;
$L__BB3_2:
	ret;

}
	// .globl	_Z19gpuComputeNextStatePdS_S_S_S_S_i
.visible .entry _Z19gpuComputeNextStatePdS_S_S_S_S_i(
	.param .u64 .ptr .align 1 _Z19gpuComputeNextStatePdS_S_S_S_S_i_param_0,
	.param .u64 .ptr .align 1 _Z19gpuComputeNextStatePdS_S_S_S_S_i_param_1,
	.param .u64 .ptr .align 1 _Z19gpuComputeNextStatePdS_S_S_S_S_i_param_2,
	.param .u64 .ptr .align 1 _Z19gpuComputeNextStatePdS_S_S_S_S_i_param_3,
	.param .u64 .ptr .align 1 _Z19gpuComputeNextStatePdS_S_S_S_S_i_param_4,
	.param .u64 .ptr .align 1 _Z19gpuComputeNextStatePdS_S_S_S_S_i_param_5,
	.param .u32 _Z19gpuComputeNextStatePdS_S_S_S_S_i_param_6
)
{
	.reg .pred 	%p<2>;
	.reg .b32 	%r<6>;
	.reg .b64 	%rd<18>;
	.reg .b64 	%fd<9>;

	ld.param.u64 	%rd1, [_Z19gpuComputeNextStatePdS_S_S_S_S_i_param_0];
	ld.param.u64 	%rd2, [_Z19gpuComputeNextStatePdS_S_S_S_S_i_param_1];
	ld.param.u64 	%rd3, [_Z19gpuComputeNextStatePdS_S_S_S_S_i_param_2];
	ld.param.u64 	%rd4, [_Z19gpuComputeNextStatePdS_S_S_S_S_i_param_3];
	ld.param.u64 	%rd5, [_Z19gpuComputeNextStatePdS_S_S_S_S_i_param_4];
	ld.param.u64 	%rd6, [_Z19gpuComputeNextStatePdS_S_S_S_S_i_param_5];
	ld.param.u32 	%r2, [_Z19gpuComputeNextStatePdS_S_S_S_S_i_param_6];
	mov.u32 	%r3, %tid.x;
	mov.u32 	%r4, %ctaid.x;
	mov.u32 	%r5, %ntid.x;
	mad.lo.s32 	%r1, %r4, %r5, %r3;
	setp.ge.s32 	%p1, %r1, %r2;
	@%p1 bra 	$L__BB4_2;
	cvta.to.global.u64 	%rd7, %rd1;
	cvta.to.global.u64 	%rd8, %rd6;
	cvta.to.global.u64 	%rd9, %rd2;
	cvta.to.global.u64 	%rd10, %rd3;
	cvta.to.global.u64 	%rd11, %rd4;
	cvta.to.global.u64 	%rd12, %rd5;
	mul.wide.s32 	%rd13, %r1, 8;
	add.s64 	%rd14, %rd7, %rd13;
	ld.global.f64 	%fd1, [%rd14];
	add.s64 	%rd15, %rd8, %rd13;
	st.global.f64 	[%rd15], %fd1;
	add.s64 	%rd16, %rd9, %rd13;
	ld.global.f64 	%fd2, [%rd16];
	ld.global.f64 	%fd3, [%rd10];
	add.s64 	%rd17, %rd11, %rd13;
	ld.global.f64 	%fd4, [%rd17];
	ld.global.f64 	%fd5, [%rd12];
	mul.f64 	%fd6, %fd4, %fd5;
	fma.rn.f64 	%fd7, %fd2, %fd3, %fd6;
	add.f64 	%fd8, %fd1, %fd7;
	st.global.f64 	[%rd14], %fd8;
$L__BB4_2:
	ret;

}
	// .globl	_Z21gpuComputeRKNextStatePdS_S_S_S_S_S_S_i
.visible .entry _Z21gpuComputeRKNextStatePdS_S_S_S_S_S_S_i(
	.param .u64 .ptr .align 1 _Z21gpuComputeRKNextStatePdS_S_S_S_S_S_S_i_param_0,
	.param .u64 .ptr .align 1 _Z21gpuComputeRKNextStatePdS_S_S_S_S_S_S_i_param_1,
	.param .u64 .ptr .align 1 _Z21gpuComputeRKNextStatePdS_S_S_S_S_S_S_i_param_2,
	.param .u64 .ptr .align 1 _Z21gpuComputeRKNextStatePdS_S_S_S_S_S_S_i_param_3,
	.param .u64 .ptr .align 1 _Z21gpuComputeRKNextStatePdS_S_S_S_S_S_S_i_param_4,
	.param .u64 .ptr .align 1 _Z21gpuComputeRKNextStatePdS_S_S_S_S_S_S_i_param_5,
	.param .u64 .ptr .align 1 _Z21gpuComputeRKNextStatePdS_S_S_S_S_S_S_i_param_6,
	.param .u64 .ptr .align 1 _Z21gpuComputeRKNextStatePdS_S_S_S_S_S_S_i_param_7,
	.param .u32 _Z21gpuComputeRKNextStatePdS_S_S_S_S_S_S_i_param_8
)
{
	.reg .pred 	%p<2>;
	.reg .b32 	%r<6>;
	.reg .b64 	%rd<26>;
	.reg .b64 	%fd<14>;

	ld.param.u64 	%rd2, [_Z21gpuComputeRKNextStatePdS_S_S_S_S_S_S_i_param_1];
	ld.param.u64 	%rd4, [_Z21gpuComputeRKNextStatePdS_S_S_S_S_S_S_i_param_3];
	ld.param.u64 	%rd5, [_Z21gpuComputeRKNextStatePdS_S_S_S_S_S_S_i_param_4];
	ld.param.u64 	%rd6, [_Z21gpuComputeRKNextStatePdS_S_S_S_S_S_S_i_param_5];
	ld.param.u64 	%rd7, [_Z21gpuComputeRKNextStatePdS_S_S_S_S_S_S_i_param_6];
	ld.param.u64 	%rd8, [_Z21gpuComputeRKNextStatePdS_S_S_S_S_S_S_i_param_7];
	ld.param.u32 	%r2, [_Z21gpuComputeRKNextStatePdS_S_S_S_S_S_S_i_param_8];
	mov.u32 	%r3, %tid.x;
	mov.u32 	%r4, %ctaid.x;
	mov.u32 	%r5, %ntid.x;
	mad.lo.s32 	%r1, %r4, %r5, %r3;
	setp.ge.s32 	%p1, %r1, %r2;
	@%p1 bra 	$L__BB5_2;
	ld.param.u64 	%rd25, [_Z21gpuComputeRKNextStatePdS_S_S_S_S_S_S_i_param_2];
	ld.param.u64 	%rd24, [_Z21gpuComputeRKNextStatePdS_S_S_S_S_S_S_i_param_0];
	cvta.to.global.u64 	%rd9, %rd8;
	cvta.to.global.u64 	%rd10, %rd6;
	cvta.to.global.u64 	%rd11, %rd2;
	cvta.to.global.u64 	%rd12, %rd25;
	cvta.to.global.u64 	%rd13, %rd7;
	cvta.to.global.u64 	%rd14, %rd4;
	cvta.to.global.u64 	%rd15, %rd5;
	cvta.to.global.u64 	%rd16, %rd24;
	mul.wide.s32 	%rd17, %r1, 8;
	add.s64 	%rd18, %rd9, %rd17;
	ld.global.f64 	%fd1, [%rd18];
	ld.global.f64 	%fd2, [%rd10];
	mul.f64 	%fd3, %fd2, 0d3FE0000000000000;
	add.s64 	%rd19, %rd11, %rd17;
	ld.global.f64 	%fd4, [%rd19];
	add.s64 	%rd20, %rd12, %rd17;
	ld.global.f64 	%fd5, [%rd20];
	add.f64 	%fd6, %fd4, %fd5;
	fma.rn.f64 	%fd7, %fd3, %fd6, %fd1;
	ld.global.f64 	%fd8, [%rd13];
	mul.f64 	%fd9, %fd8, 0d3FE0000000000000;
	add.s64 	%rd21, %rd14, %rd17;
	ld.global.f64 	%fd10, [%rd21];
	add.s64 	%rd22, %rd15, %rd17;
	ld.global.f64 	%fd11, [%rd22];
	add.f64 	%fd12, %fd10, %fd11;
	fma.rn.f64 	%fd13, %fd9, %fd12, %fd7;
	add.s64 	%rd23, %rd16, %rd17;
	st.global.f64 	[%rd23], %fd13;
$L__BB5_2:
	ret;

}
	// .globl	_Z22gpuNormalizeQuaternionPdd
.visible .entry _Z22gpuNormalizeQuaternionPdd(
	.param .u64 .ptr .align 1 _Z22gpuNormalizeQuaternionPdd_param_0,
	.param .f64 _Z22gpuNormalizeQuaternionPdd_param_1
)
{
	.reg .pred 	%p<2>;
	.reg .b32 	%r<5>;
	.reg .b64 	%rd<5>;
	.reg .b64 	%fd<4>;

	ld.param.u64 	%rd1, [_Z22gpuNormalizeQuaternionPdd_param_0];
	ld.param.f64 	%fd1, [_Z22gpuNormalizeQuaternionPdd_param_1];
	mov.u32 	%r2, %tid.x;
	mov.u32 	%r3, %ctaid.x;
	mov.u32 	%r4, %ntid.x;
	mad.lo.s32 	%r1, %r3, %r4, %r2;
	setp.gt.s32 	%p1, %r1, 3;
	@%p1 bra 	$L__BB6_2;
	cvta.to.global.u64 	%rd2, %rd1;
	mul.wide.s32 	%rd3, %r1, 8;
	add.s64 	%rd4, %rd2, %rd3;
	ld.global.f64 	%fd2, [%rd4];
	fma.rn.f64 	%fd3, %fd1, %fd2, %fd2;
	st.global.f64 	[%rd4], %fd3;
$L__BB6_2:
	ret;

}


// ===== COMPILED SASS (sm_100) =====

	.target	sm_100

	.elftype	@"ET_EXEC"


//--------------------- .note.nv.tkinfo           --------------------------
	.section	.note.nv.tkinfo,"",@"SHT_NOTE"
	.sectionflags	@"SHF_NOTE_NV_TKINFO"
	.tkinfo
        /*0018*/ 	.word	0x00000002
        /*0030*/ 	.string	""
        /*0030*/ 	.string	"ptxas"
        /*0030*/ 	.string	"Cuda compilation tools, release 13.0, V13.0.88"
        /*0030*/ 	.string	"Build cuda_13.0.r13.0/compiler.36424714_0"
        /*0030*/ 	.string	"-arch sm_100 -m 64 "



//--------------------- .note.nv.cuinfo           --------------------------
	.section	.note.nv.cuinfo,"",@"SHT_NOTE"
	.sectionflags	@"SHF_NOTE_NV_CUINFO"
        /*0018*/ 	.short	0x0002
        /*001a*/ 	.short	0x0064
        /*001c*/ 	.short	0x0082
	.zero		2


//--------------------- .nv.info                  --------------------------
	.section	.nv.info,"",@"SHT_CUDA_INFO"
	.align	4


	//----- nvinfo : EIATTR_REGCOUNT
	.align		4
        /*0000*/ 	.byte	0x04, 0x2f
        /*0002*/ 	.short	(.L_1 - .L_0)
	.align		4
.L_0:
        /*0004*/ 	.word	index@(_Z17gpuZeroOutRectMatPdii)
        /*0008*/ 	.word	0x0000000c


	//----- nvinfo : EIATTR_FRAME_SIZE
	.align		4
.L_1:
        /*000c*/ 	.byte	0x04, 0x11
        /*000e*/ 	.short	(.L_3 - .L_2)
	.align		4
.L_2:
        /*0010*/ 	.word	index@(_Z17gpuZeroOutRectMatPdii)
        /*0014*/ 	.word	0x00000000


	//----- nvinfo : EIATTR_REGCOUNT
	.align		4
.L_3:
        /*0018*/ 	.byte	0x04, 0x2f
        /*001a*/ 	.short	(.L_5 - .L_4)
	.align		4
.L_4:
        /*001c*/ 	.word	index@(_Z8gpuInitWPdi)
        /*0020*/ 	.word	0x00000008


	//----- nvinfo : EIATTR_FRAME_SIZE
	.align		4
.L_5:
        /*0024*/ 	.byte	0x04, 0x11
        /*0026*/ 	.short	(.L_7 - .L_6)
	.align		4
.L_6:
        /*0028*/ 	.word	index@(_Z8gpuInitWPdi)
        /*002c*/ 	.word	0x00000000


	//----- nvinfo : EIATTR_REGCOUNT
	.align		4
.L_7:
        /*0030*/ 	.byte	0x04, 0x2f
        /*0032*/ 	.short	(.L_9 - .L_8)
	.align		4
.L_8:
        /*0034*/ 	.word	index@(_Z20gpuPrepareRandomJumpPdiS_S_)
        /*0038*/ 	.word	0x00000018


	//----- nvinfo : EIATTR_FRAME_SIZE
	.align		4
.L_9:
        /*003c*/ 	.byte	0x04, 0x11
        /*003e*/ 	.short	(.L_11 - .L_10)
	.align		4
.L_10:
        /*0040*/ 	.word	index@(_Z20gpuPrepareRandomJumpPdiS_S_)
        /*0044*/ 	.word	0x00000000


	//----- nvinfo : EIATTR_REGCOUNT
	.align		4
.L_11:
        /*0048*/ 	.byte	0x04, 0x2f
        /*004a*/ 	.short	(.L_13 - .L_12)
	.align		4
.L_12:
        /*004c*/ 	.word	index@(_Z19gpuSFBHarmonicForcePdS_i)
        /*0050*/ 	.word	0x0000000c


	//----- nvinfo : EIATTR_FRAME_SIZE
	.align		4
.L_13:
        /*0054*/ 	.byte	0x04, 0x11
        /*0056*/ 	.short	(.L_15 - .L_14)
	.align		4
.L_14:
        /*0058*/ 	.word	index@(_Z19gpuSFBHarmonicForcePdS_i)
        /*005c*/ 	.word	0x00000000


	//----- nvinfo : EIATTR_REGCOUNT
	.align		4
.L_15:
        /*0060*/ 	.byte	0x04, 0x2f
        /*0062*/ 	.short	(.L_17 - .L_16)
	.align		4
.L_16:
        /*0064*/ 	.word	index@(_Z19gpuComputeNextStatePdS_S_S_S_S_i)
        /*0068*/ 	.word	0x00000014


	//----- nvinfo : EIATTR_FRAME_SIZE
	.align		4
.L_17:
        /*006c*/ 	.byte	0x04, 0x11
        /*006e*/ 	.short	(.L_19 - .L_18)
	.align		4
.L_18:
        /*0070*/ 	.word	index@(_Z19gpuComputeNextStatePdS_S_S_S_S_i)
        /*0074*/ 	.word	0x00000000


	//----- nvinfo : EIATTR_REGCOUNT
	.align		4
.L_19:
        /*0078*/ 	.byte	0x04, 0x2f
        /*007a*/ 	.short	(.L_21 - .L_20)
	.align		4
.L_20:
        /*007c*/ 	.word	index@(_Z21gpuComputeRKNextStatePdS_S_S_S_S_S_S_i)
        /*0080*/ 	.word	0x00000016


	//----- nvinfo : EIATTR_FRAME_SIZE
	.align		4
.L_21:
        /*0084*/ 	.byte	0x04, 0x11
        /*0086*/ 	.short	(.L_23 - .L_22)
	.align		4
.L_22:
        /*0088*/ 	.word	index@(_Z21gpuComputeRKNextStatePdS_S_S_S_S_S_S_i)
        /*008c*/ 	.word	0x00000000


	//----- nvinfo : EIATTR_REGCOUNT
	.align		4
.L_23:
        /*0090*/ 	.byte	0x04, 0x2f
        /*0092*/ 	.short	(.L_25 - .L_24)
	.align		4
.L_24:
        /*0094*/ 	.word	index@(_Z22gpuNormalizeQuaternionPdd)
        /*0098*/ 	.word	0x0000000a


	//----- nvinfo : EIATTR_FRAME_SIZE
	.align		4
.L_25:
        /*009c*/ 	.byte	0x04, 0x11
        /*009e*/ 	.short	(.L_27 - .L_26)
	.align		4
.L_26:
        /*00a0*/ 	.word	index@(_Z22gpuNormalizeQuaternionPdd)
        /*00a4*/ 	.word	0x00000000


	//----- nvinfo : EIATTR_MIN_STACK_SIZE
	.align		4
.L_27:
        /*00a8*/ 	.byte	0x04, 0x12
        /*00aa*/ 	.short	(.L_29 - .L_28)
	.align		4
.L_28:
        /*00ac*/ 	.word	index@(_Z22gpuNormalizeQuaternionPdd)
        /*00b0*/ 	.word	0x00000000


	//----- nvinfo : EIATTR_MIN_STACK_SIZE
	.align		4
.L_29:
        /*00b4*/ 	.byte	0x04, 0x12
        /*00b6*/ 	.short	(.L_31 - .L_30)
	.align		4
.L_30:
        /*00b8*/ 	.word	index@(_Z21gpuComputeRKNextStatePdS_S_S_S_S_S_S_i)
        /*00bc*/ 	.word	0x00000000


	//----- nvinfo : EIATTR_MIN_STACK_SIZE
	.align		4
.L_31:
        /*00c0*/ 	.byte	0x04, 0x12
        /*00c2*/ 	.short	(.L_33 - .L_32)
	.align		4
.L_32:
        /*00c4*/ 	.word	index@(_Z19gpuComputeNextStatePdS_S_S_S_S_i)
        /*00c8*/ 	.word	0x00000000


	//----- nvinfo : EIATTR_MIN_STACK_SIZE
	.align		4
.L_33:
        /*00cc*/ 	.byte	0x04, 0x12
        /*00ce*/ 	.short	(.L_35 - .L_34)
	.align		4
.L_34:
        /*00d0*/ 	.word	index@(_Z19gpuSFBHarmonicForcePdS_i)
        /*00d4*/ 	.word	0x00000000


	//----- nvinfo : EIATTR_MIN_STACK_SIZE
	.align		4
.L_35:
        /*00d8*/ 	.byte	0x04, 0x12
        /*00da*/ 	.short	(.L_37 - .L_36)
	.align		4
.L_36:
        /*00dc*/ 	.word	index@(_Z20gpuPrepareRandomJumpPdiS_S_)
        /*00e0*/ 	.word	0x00000000


	//----- nvinfo : EIATTR_MIN_STACK_SIZE
	.align		4
.L_37:
        /*00e4*/ 	.byte	0x04, 0x12
        /*00e6*/ 	.short	(.L_39 - .L_38)
	.align		4
.L_38:
        /*00e8*/ 	.word	index@(_Z8gpuInitWPdi)
        /*00ec*/ 	.word	0x00000000


	//----- nvinfo : EIATTR_MIN_STACK_SIZE
	.align		4
.L_39:
        /*00f0*/ 	.byte	0x04, 0x12
        /*00f2*/ 	.short	(.L_41 - .L_40)
	.align		4
.L_40:
        /*00f4*/ 	.word	index@(_Z17gpuZeroOutRectMatPdii)
        /*00f8*/ 	.word	0x00000000
.L_41:


//--------------------- .nv.compat                --------------------------
	.section	.nv.compat,"",@"SHT_CUDA_COMPAT_INFO"
	.align	4
        /*0000*/ 	.byte	0x02, 0x09, 0x00, 0x00, 0x02, 0x02, 0x01, 0x00, 0x02, 0x05, 0x05, 0x00, 0x03, 0x07, 0x01, 0x01
        /*0010*/ 	.byte	0x02, 0x03, 0x00, 0x00, 0x02, 0x06, 0x01, 0x00, 0x04, 0x0b, 0x08, 0x00, 0x01, 0x00, 0x00, 0x00
        /*0020*/ 	.byte	0x00, 0x00, 0x00, 0x00


//--------------------- .nv.info._Z22gpuNormalizeQuaternionPdd --------------------------
	.section	.nv.info._Z22gpuNormalizeQuaternionPdd,"",@"SHT_CUDA_INFO"
	.sectionflags	@""
	.align	4


	//----- nvinfo : EIATTR_CUDA_API_VERSION
	.align		4
        /*0000*/ 	.byte	0x04, 0x37
        /*0002*/ 	.short	(.L_43 - .L_42)
.L_42:
        /*0004*/ 	.word	0x00000082


	//----- nvinfo : EIATTR_KPARAM_INFO
	.align		4
.L_43:
        /*0008*/ 	.byte	0x04, 0x17
        /*000a*/ 	.short	(.L_45 - .L_44)
.L_44:
        /*000c*/ 	.word	0x00000000
        /*0010*/ 	.short	0x0001
        /*0012*/ 	.short	0x0008
        /*0014*/ 	.byte	0x00, 0xf0, 0x21, 0x00


	//----- nvinfo : EIATTR_KPARAM_INFO
	.align		4
.L_45:
        /*0018*/ 	.byte	0x04, 0x17
        /*001a*/ 	.short	(.L_47 - .L_46)
.L_46:
        /*001c*/ 	.word	0x00000000
        /*0020*/ 	.short	0x0000
        /*0022*/ 	.short	0x0000
        /*0024*/ 	.byte	0x00, 0xf5, 0x21, 0x00


	//----- nvinfo : EIATTR_SPARSE_MMA_MASK
	.align		4
.L_47:
        /*0028*/ 	.byte	0x03, 0x50
        /*002a*/ 	.short	0x0000


	//----- nvinfo : EIATTR_MAXREG_COUNT
	.align		4
        /*002c*/ 	.byte	0x03, 0x1b
        /*002e*/ 	.short	0x00ff


	//----- nvinfo : EIATTR_MERCURY_ISA_VERSION
	.align		4
        /*0030*/ 	.byte	0x03, 0x5f
        /*0032*/ 	.short	0x0101


	//----- nvinfo : EIATTR_VRC_CTA_INIT_COUNT
	.align		4
        /*0034*/ 	.byte	0x02, 0x4a
	.zero		1
	.zero		1


	//----- nvinfo : EIATTR_EXIT_INSTR_OFFSETS
	.align		4
        /*0038*/ 	.byte	0x04, 0x1c
        /*003a*/ 	.short	(.L_49 - .L_48)


	//   ....[0]....
.L_48:
        /*003c*/ 	.word	0x00000060


	//   ....[1]....
        /*0040*/ 	.word	0x000000e0


	//----- nvinfo : EIATTR_CBANK_PARAM_SIZE
	.align		4
.L_49:
        /*0044*/ 	.byte	0x03, 0x19
        /*0046*/ 	.short	0x0010


	//----- nvinfo : EIATTR_PARAM_CBANK
	.align		4
        /*0048*/ 	.byte	0x04, 0x0a
        /*004a*/ 	.short	(.L_51 - .L_50)
	.align		4
.L_50:
        /*004c*/ 	.word	index@(.nv.constant0._Z22gpuNormalizeQuaternionPdd)
        /*0050*/ 	.short	0x0380
        /*0052*/ 	.short	0x0010


	//----- nvinfo : EIATTR_SW_WAR
	.align		4
.L_51:
        /*0054*/ 	.byte	0x04, 0x36
        /*0056*/ 	.short	(.L_53 - .L_52)
.L_52:
        /*0058*/ 	.word	0x00000008
.L_53:


//--------------------- .nv.info._Z21gpuComputeRKNextStatePdS_S_S_S_S_S_S_i --------------------------
	.section	.nv.info._Z21gpuComputeRKNextStatePdS_S_S_S_S_S_S_i,"",@"SHT_CUDA_INFO"
	.sectionflags	@""
	.align	4


	//----- nvinfo : EIATTR_CUDA_API_VERSION
	.align		4
        /*0000*/ 	.byte	0x04, 0x37
        /*0002*/ 	.short	(.L_55 - .L_54)
.L_54:
        /*0004*/ 	.word	0x00000082


	//----- nvinfo : EIATTR_KPARAM_INFO
	.align		4
.L_55:
        /*0008*/ 	.byte	0x04, 0x17
        /*000a*/ 	.short	(.L_57 - .L_56)
.L_56:
        /*000c*/ 	.word	0x00000000
        /*0010*/ 	.short	0x0008
        /*0012*/ 	.short	0x0040
        /*0014*/ 	.byte	0x00, 0xf0, 0x11, 0x00


	//----- nvinfo : EIATTR_KPARAM_INFO
	.align		4
.L_57:
        /*0018*/ 	.byte	0x04, 0x17
        /*001a*/ 	.short	(.L_59 - .L_58)
.L_58:
        /*001c*/ 	.word	0x00000000
        /*0020*/ 	.short	0x0007
        /*0022*/ 	.short	0x0038
        /*0024*/ 	.byte	0x00, 0xf5, 0x21, 0x00


	//----- nvinfo : EIATTR_KPARAM_INFO
	.align		4
.L_59:
        /*0028*/ 	.byte	0x04, 0x17
        /*002a*/ 	.short	(.L_61 - .L_60)
.L_60:
        /*002c*/ 	.word	0x00000000
        /*0030*/ 	.short	0x0006
        /*0032*/ 	.short	0x0030
        /*0034*/ 	.byte	0x00, 0xf5, 0x21, 0x00


	//----- nvinfo : EIATTR_KPARAM_INFO
	.align		4
.L_61:
        /*0038*/ 	.byte	0x04, 0x17
        /*003a*/ 	.short	(.L_63 - .L_62)
.L_62:
        /*003c*/ 	.word	0x00000000
        /*0040*/ 	.short	0x0005
        /*0042*/ 	.short	0x0028
        /*0044*/ 	.byte	0x00, 0xf5, 0x21, 0x00


	//----- nvinfo : EIATTR_KPARAM_INFO
	.align		4
.L_63:
        /*0048*/ 	.byte	0x04, 0x17
        /*004a*/ 	.short	(.L_65 - .L_64)
.L_64:
        /*004c*/ 	.word	0x00000000
        /*0050*/ 	.short	0x0004
        /*0052*/ 	.short	0x0020
        /*0054*/ 	.byte	0x00, 0xf5, 0x21, 0x00


	//----- nvinfo : EIATTR_KPARAM_INFO
	.align		4
.L_65:
        /*0058*/ 	.byte	0x04, 0x17
        /*005a*/ 	.short	(.L_67 - .L_66)
.L_66:
        /*005c*/ 	.word	0x00000000
        /*0060*/ 	.short	0x0003
        /*0062*/ 	.short	0x0018
        /*0064*/ 	.byte	0x00, 0xf5, 0x21, 0x00


	//----- nvinfo : EIATTR_KPARAM_INFO
	.align		4
.L_67:
        /*0068*/ 	.byte	0x04, 0x17
        /*006a*/ 	.short	(.L_69 - .L_68)
.L_68:
        /*006c*/ 	.word	0x00000000
        /*0070*/ 	.short	0x0002
        /*0072*/ 	.short	0x0010
        /*0074*/ 	.byte	0x00, 0xf5, 0x21, 0x00


	//----- nvinfo : EIATTR_KPARAM_INFO
	.align		4
.L_69:
        /*0078*/ 	.byte	0x04, 0x17
        /*007a*/ 	.short	(.L_71 - .L_70)
.L_70:
        /*007c*/ 	.word	0x00000000
        /*0080*/ 	.short	0x0001
        /*0082*/ 	.short	0x0008
        /*0084*/ 	.byte	0x00, 0xf5, 0x21, 0x00


	//----- nvinfo : EIATTR_KPARAM_INFO
	.align		4
.L_71:
        /*0088*/ 	.byte	0x04, 0x17
        /*008a*/ 	.short	(.L_73 - .L_72)
.L_72:
        /*008c*/ 	.word	0x00000000
        /*0090*/ 	.short	0x0000
        /*0092*/ 	.short	0x0000
        /*0094*/ 	.byte	0x00, 0xf5, 0x21, 0x00


	//----- nvinfo : EIATTR_SPARSE_MMA_MASK
	.align		4
.L_73:
        /*0098*/ 	.byte	0x03, 0x50
        /*009a*/ 	.short	0x0000


	//----- nvinfo : EIATTR_MAXREG_COUNT
	.align		4
        /*009c*/ 	.byte	0x03, 0x1b
        /*009e*/ 	.short	0x00ff


	//----- nvinfo : EIATTR_MERCURY_ISA_VERSION
	.align		4
        /*00a0*/ 	.byte	0x03, 0x5f
        /*00a2*/ 	.short	0x0101


	//----- nvinfo : EIATTR_VRC_CTA_INIT_COUNT
	.align		4
        /*00a4*/ 	.byte	0x02, 0x4a
	.zero		1
	.zero		1


	//----- nvinfo : EIATTR_EXIT_INSTR_OFFSETS
	.align		4
        /*00a8*/ 	.byte	0x04, 0x1c
        /*00aa*/ 	.short	(.L_75 - .L_74)


	//   ....[0]....
.L_74:
        /*00ac*/ 	.word	0x00000070


	//   ....[1]....
        /*00b0*/ 	.word	0x00000250


	//----- nvinfo : EIATTR_CBANK_PARAM_SIZE
	.align		4
.L_75:
        /*00b4*/ 	.byte	0x03, 0x19
        /*00b6*/ 	.short	0x0044


	//----- nvinfo : EIATTR_PARAM_CBANK
	.align		4
        /*00b8*/ 	.byte	0x04, 0x0a
        /*00ba*/ 	.short	(.L_77 - .L_76)
	.align		4
.L_76:
        /*00bc*/ 	.word	index@(.nv.constant0._Z21gpuComputeRKNextStatePdS_S_S_S_S_S_S_i)
        /*00c0*/ 	.short	0x0380
        /*00c2*/ 	.short	0x0044


	//----- nvinfo : EIATTR_SW_WAR
	.align		4
.L_77:
        /*00c4*/ 	.byte	0x04, 0x36
        /*00c6*/ 	.short	(.L_79 - .L_78)
.L_78:
        /*00c8*/ 	.word	0x00000008
.L_79:


//--------------------- .nv.info._Z19gpuComputeNextStatePdS_S_S_S_S_i --------------------------
	.section	.nv.info._Z19gpuComputeNextStatePdS_S_S_S_S_i,"",@"SHT_CUDA_INFO"
	.sectionflags	@""
	.align	4


	//----- nvinfo : EIATTR_CUDA_API_VERSION
	.align		4
        /*0000*/ 	.byte	0x04, 0x37
        /*0002*/ 	.short	(.L_81 - .L_80)
.L_80:
        /*0004*/ 	.word	0x00000082


	//----- nvinfo : EIATTR_KPARAM_INFO
	.align		4
.L_81:
        /*0008*/ 	.byte	0x04, 0x17
        /*000a*/ 	.short	(.L_83 - .L_82)
.L_82:
        /*000c*/ 	.word	0x00000000
        /*0010*/ 	.short	0x0006
        /*0012*/ 	.short	0x0030
        /*0014*/ 	.byte	0x00, 0xf0, 0x11, 0x00


	//----- nvinfo : EIATTR_KPARAM_INFO
	.align		4
.L_83:
        /*0018*/ 	.byte	0x04, 0x17
        /*001a*/ 	.short	(.L_85 - .L_84)
.L_84:
        /*001c*/ 	.word	0x00000000
        /*0020*/ 	.short	0x0005
        /*0022*/ 	.short	0x0028
        /*0024*/ 	.byte	0x00, 0xf5, 0x21, 0x00


	//----- nvinfo : EIATTR_KPARAM_INFO
	.align		4
.L_85:
        /*0028*/ 	.byte	0x04, 0x17
        /*002a*/ 	.short	(.L_87 - .L_86)
.L_86:
        /*002c*/ 	.word	0x00000000
        /*0030*/ 	.short	0x0004
        /*0032*/ 	.short	0x0020
        /*0034*/ 	.byte	0x00, 0xf5, 0x21, 0x00


	//----- nvinfo : EIATTR_KPARAM_INFO
	.align		4
.L_87:
        /*0038*/ 	.byte	0x04, 0x17
        /*003a*/ 	.short	(.L_89 - .L_88)
.L_88:
        /*003c*/ 	.word	0x00000000
        /*0040*/ 	.short	0x0003
        /*0042*/ 	.short	0x0018
        /*0044*/ 	.byte	0x00, 0xf5, 0x21, 0x00


	//----- nvinfo : EIATTR_KPARAM_INFO
	.align		4
.L_89:
        /*0048*/ 	.byte	0x04, 0x17
        /*004a*/ 	.short	(.L_91 - .L_90)
.L_90:
        /*004c*/ 	.word	0x00000000
        /*0050*/ 	.short	0x0002
        /*0052*/ 	.short	0x0010
        /*0054*/ 	.byte	0x00, 0xf5, 0x21, 0x00


	//----- nvinfo : EIATTR_KPARAM_INFO
	.align		4
.L_91:
        /*0058*/ 	.byte	0x04, 0x17
        /*005a*/ 	.short	(.L_93 - .L_92)
.L_92:
        /*005c*/ 	.word	0x00000000
        /*0060*/ 	.short	0x0001
        /*0062*/ 	.short	0x0008
        /*0064*/ 	.byte	0x00, 0xf5, 0x21, 0x00


	//----- nvinfo : EIATTR_KPARAM_INFO
	.align		4
.L_93:
        /*0068*/ 	.byte	0x04, 0x17
        /*006a*/ 	.short	(.L_95 - .L_94)
.L_94:
        /*006c*/ 	.word	0x00000000
        /*0070*/ 	.short	0x0000
        /*0072*/ 	.short	0x0000
        /*0074*/ 	.byte	0x00, 0xf5, 0x21, 0x00


	//----- nvinfo : EIATTR_SPARSE_MMA_MASK
	.align		4
.L_95:
        /*0078*/ 	.byte	0x03, 0x50
        /*007a*/ 	.short	0x0000


	//----- nvinfo : EIATTR_MAXREG_COUNT
	.align		4
        /*007c*/ 	.byte	0x03, 0x1b
        /*007e*/ 	.short	0x00ff


	//----- nvinfo : EIATTR_MERCURY_ISA_VERSION
	.align		4
        /*0080*/ 	.byte	0x03, 0x5f
        /*0082*/ 	.short	0x0101


	//----- nvinfo : EIATTR_VRC_CTA_INIT_COUNT
	.align		4
        /*0084*/ 	.byte	0x02, 0x4a
	.zero		1
	.zero		1


	//----- nvinfo : EIATTR_EXIT_INSTR_OFFSETS
	.align		4
        /*0088*/ 	.byte	0x04, 0x1c
        /*008a*/ 	.short	(.L_97 - .L_96)


	//   ....[0]....
.L_96:
        /*008c*/ 	.word	0x00000070


	//   ....[1]....
        /*0090*/ 	.word	0x000001d0


	//----- nvinfo : EIATTR_CBANK_PARAM_SIZE
	.align		4
.L_97:
        /*0094*/ 	.byte	0x03, 0x19
        /*0096*/ 	.short	0x0034


	//----- nvinfo : EIATTR_PARAM_CBANK
	.align		4
        /*0098*/ 	.byte	0x04, 0x0a
        /*009a*/ 	.short	(.L_99 - .L_98)
	.align		4
.L_98:
        /*009c*/ 	.word	index@(.nv.constant0._Z19gpuComputeNextStatePdS_S_S_S_S_i)
        /*00a0*/ 	.short	0x0380
        /*00a2*/ 	.short	0x0034


	//----- nvinfo : EIATTR_SW_WAR
	.align		4
.L_99:
        /*00a4*/ 	.byte	0x04, 0x36
        /*00a6*/ 	.short	(.L_101 - .L_100)
.L_100:
        /*00a8*/ 	.word	0x00000008
.L_101:


//--------------------- .nv.info._Z19gpuSFBHarmonicForcePdS_i --------------------------
	.section	.nv.info._Z19gpuSFBHarmonicForcePdS_i,"",@"SHT_CUDA_INFO"
	.sectionflags	@""
	.align	4


	//----- nvinfo : EIATTR_CUDA_API_VERSION
	.align		4
        /*0000*/ 	.byte	0x04, 0x37
        /*0002*/ 	.short	(.L_103 - .L_102)
.L_102:
        /*0004*/ 	.word	0x00000082


	//----- nvinfo : EIATTR_KPARAM_INFO
	.align		4
.L_103:
        /*0008*/ 	.byte	0x04, 0x17
        /*000a*/ 	.short	(.L_105 - .L_104)
.L_104:
        /*000c*/ 	.word	0x00000000
        /*0010*/ 	.short	0x0002
        /*0012*/ 	.short	0x0010
        /*0014*/ 	.byte	0x00, 0xf0, 0x11, 0x00


	//----- nvinfo : EIATTR_KPARAM_INFO
	.align		4
.L_105:
        /*0018*/ 	.byte	0x04, 0x17
        /*001a*/ 	.short	(.L_107 - .L_106)
.L_106:
        /*001c*/ 	.word	0x00000000
        /*0020*/ 	.short	0x0001
        /*0022*/ 	.short	0x0008
        /*0024*/ 	.byte	0x00, 0xf5, 0x21, 0x00


	//----- nvinfo : EIATTR_KPARAM_INFO
	.align		4
.L_107:
        /*0028*/ 	.byte	0x04, 0x17
        /*002a*/ 	.short	(.L_109 - .L_108)
.L_108:
        /*002c*/ 	.word	0x00000000
        /*0030*/ 	.short	0x0000
        /*0032*/ 	.short	0x0000
        /*0034*/ 	.byte	0x00, 0xf5, 0x21, 0x00


	//----- nvinfo : EIATTR_SPARSE_MMA_MASK
	.align		4
.L_109:
        /*0038*/ 	.byte	0x03, 0x50
        /*003a*/ 	.short	0x0000


	//----- nvinfo : EIATTR_MAXREG_COUNT
	.align		4
        /*003c*/ 	.byte	0x03, 0x1b
        /*003e*/ 	.short	0x00ff


	//----- nvinfo : EIATTR_MERCURY_ISA_VERSION
	.align		4
        /*0040*/ 	.byte	0x03, 0x5f
        /*0042*/ 	.short	0x0101


	//----- nvinfo : EIATTR_VRC_CTA_INIT_COUNT
	.align		4
        /*0044*/ 	.byte	0x02, 0x4a
	.zero		1
	.zero		1


	//----- nvinfo : EIATTR_EXIT_INSTR_OFFSETS
	.align		4
        /*0048*/ 	.byte	0x04, 0x1c
        /*004a*/ 	.short	(.L_111 - .L_110)


	//   ....[0]....
.L_110:
        /*004c*/ 	.word	0x00000070


	//   ....[1]....
        /*0050*/ 	.word	0x00000100


	//----- nvinfo : EIATTR_CBANK_PARAM_SIZE
	.align		4
.L_111:
        /*0054*/ 	.byte	0x03, 0x19
        /*0056*/ 	.short	0x0014


	//----- nvinfo : EIATTR_PARAM_CBANK
	.align		4
        /*0058*/ 	.byte	0x04, 0x0a
        /*005a*/ 	.short	(.L_113 - .L_112)
	.align		4
.L_112:
        /*005c*/ 	.word	index@(.nv.constant0._Z19gpuSFBHarmonicForcePdS_i)
        /*0060*/ 	.short	0x0380
        /*0062*/ 	.short	0x0014


	//----- nvinfo : EIATTR_SW_WAR
	.align		4
.L_113:
        /*0064*/ 	.byte	0x04, 0x36
        /*0066*/ 	.short	(.L_115 - .L_114)
.L_114:
        /*0068*/ 	.word	0x00000008
.L_115:


//--------------------- .nv.info._Z20gpuPrepareRandomJumpPdiS_S_ --------------------------
	.section	.nv.info._Z20gpuPrepareRandomJumpPdiS_S_,"",@"SHT_CUDA_INFO"
	.sectionflags	@""
	.align	4


	//----- nvinfo : EIATTR_CUDA_API_VERSION
	.align		4
        /*0000*/ 	.byte	0x04, 0x37
        /*0002*/ 	.short	(.L_117 - .L_116)
.L_116:
        /*0004*/ 	.word	0x00000082


	//----- nvinfo : EIATTR_KPARAM_INFO
	.align		4
.L_117:
        /*0008*/ 	.byte	0x04, 0x17
        /*000a*/ 	.short	(.L_119 - .L_118)
.L_118:
        /*000c*/ 	.word	0x00000000
        /*0010*/ 	.short	0x0003
        /*0012*/ 	.short	0x0018
        /*0014*/ 	.byte	0x00, 0xf5, 0x21, 0x00


	//----- nvinfo : EIATTR_KPARAM_INFO
	.align		4
.L_119:
        /*0018*/ 	.byte	0x04, 0x17
        /*001a*/ 	.short	(.L_121 - .L_120)
.L_120:
        /*001c*/ 	.word	0x00000000
        /*0020*/ 	.short	0x0002
        /*0022*/ 	.short	0x0010
        /*0024*/ 	.byte	0x00, 0xf5, 0x21, 0x00


	//----- nvinfo : EIATTR_KPARAM_INFO
	.align		4
.L_121:
        /*0028*/ 	.byte	0x04, 0x17
        /*002a*/ 	.short	(.L_123 - .L_122)
.L_122:
        /*002c*/ 	.word	0x00000000
        /*0030*/ 	.short	0x0001
        /*0032*/ 	.short	0x0008
        /*0034*/ 	.byte	0x00, 0xf0, 0x11, 0x00


	//----- nvinfo : EIATTR_KPARAM_INFO
	.align		4
.L_123:
        /*0038*/ 	.byte	0x04, 0x17
        /*003a*/ 	.short	(.L_125 - .L_124)
.L_124:
        /*003c*/ 	.word	0x00000000
        /*0040*/ 	.short	0x0000
        /*0042*/ 	.short	0x0000
        /*0044*/ 	.byte	0x00, 0xf5, 0x21, 0x00


	//----- nvinfo : EIATTR_SPARSE_MMA_MASK
	.align		4
.L_125:
        /*0048*/ 	.byte	0x03, 0x50
        /*004a*/ 	.short	0x0000


	//----- nvinfo : EIATTR_MAXREG_COUNT
	.align		4
        /*004c*/ 	.byte	0x03, 0x1b
        /*004e*/ 	.short	0x00ff


	//----- nvinfo : EIATTR_MERCURY_ISA_VERSION
	.align		4
        /*0050*/ 	.byte	0x03, 0x5f
        /*0052*/ 	.short	0x0101


	//----- nvinfo : EIATTR_VRC_CTA_INIT_COUNT
	.align		4
        /*0054*/ 	.byte	0x02, 0x4a
	.zero		1
	.zero		1


	//----- nvinfo : EIATTR_EXIT_INSTR_OFFSETS
	.align		4
        /*0058*/ 	.byte	0x04, 0x1c
        /*005a*/ 	.short	(.L_127 - .L_126)


	//   ....[0]....
.L_126:
        /*005c*/ 	.word	0x00000470


	//----- nvinfo : EIATTR_CBANK_PARAM_SIZE
	.align		4
.L_127:
        /*0060*/ 	.byte	0x03, 0x19
        /*0062*/ 	.short	0x0020


	//----- nvinfo : EIATTR_PARAM_CBANK
	.align		4
        /*0064*/ 	.byte	0x04, 0x0a
        /*0066*/ 	.short	(.L_129 - .L_128)
	.align		4
.L_128:
        /*0068*/ 	.word	index@(.nv.constant0._Z20gpuPrepareRandomJumpPdiS_S_)
        /*006c*/ 	.short	0x0380
        /*006e*/ 	.short	0x0020


	//----- nvinfo : EIATTR_SW_WAR
	.align		4
.L_129:
        /*0070*/ 	.byte	0x04, 0x36
        /*0072*/ 	.short	(.L_131 - .L_130)
.L_130:
        /*0074*/ 	.word	0x00000008
.L_131:


//--------------------- .nv.info._Z8gpuInitWPdi   --------------------------
	.section	.nv.info._Z8gpuInitWPdi,"",@"SHT_CUDA_INFO"
	.sectionflags	@""
	.align	4


	//----- nvinfo : EIATTR_CUDA_API_VERSION
	.align		4
        /*0000*/ 	.byte	0x04, 0x37
        /*0002*/ 	.short	(.L_133 - .L_132)
.L_132:
        /*0004*/ 	.word	0x00000082


	//----- nvinfo : EIATTR_KPARAM_INFO
	.align		4
.L_133:
        /*0008*/ 	.byte	0x04, 0x17
        /*000a*/ 	.short	(.L_135 - .L_134)
.L_134:
        /*000c*/ 	.word	0x00000000
        /*0010*/ 	.short	0x0001
        /*0012*/ 	.short	0x0008
        /*0014*/ 	.byte	0x00, 0xf0, 0x11, 0x00


	//----- nvinfo : EIATTR_KPARAM_INFO
	.align		4
.L_135:
        /*0018*/ 	.byte	0x04, 0x17
        /*001a*/ 	.short	(.L_137 - .L_136)
.L_136:
        /*001c*/ 	.word	0x00000000
        /*0020*/ 	.short	0x0000
        /*0022*/ 	.short	0x0000
        /*0024*/ 	.byte	0x00, 0xf5, 0x21, 0x00


	//----- nvinfo : EIATTR_SPARSE_MMA_MASK
	.align		4
.L_137:
        /*0028*/ 	.byte	0x03, 0x50
        /*002a*/ 	.short	0x0000


	//----- nvinfo : EIATTR_MAXREG_COUNT
	.align		4
        /*002c*/ 	.byte	0x03, 0x1b
        /*002e*/ 	.short	0x00ff


	//----- nvinfo : EIATTR_MERCURY_ISA_VERSION
	.align		4
        /*0030*/ 	.byte	0x03, 0x5f
        /*0032*/ 	.short	0x0101


	//----- nvinfo : EIATTR_VRC_CTA_INIT_COUNT
	.align		4
        /*0034*/ 	.byte	0x02, 0x4a
	.zero		1
	.zero		1


	//----- nvinfo : EIATTR_EXIT_INSTR_OFFSETS
	.align		4
        /*0038*/ 	.byte	0x04, 0x1c
        /*003a*/ 	.short	(.L_139 - .L_138)


	//   ....[0]....
.L_138:
        /*003c*/ 	.word	0x00000070


	//   ....[1]....
        /*0040*/ 	.word	0x00000150


	//----- nvinfo : EIATTR_CBANK_PARAM_SIZE
	.align		4
.L_139:
        /*0044*/ 	.byte	0x03, 0x19
        /*0046*/ 	.short	0x000c


	//----- nvinfo : EIATTR_PARAM_CBANK
	.align		4
        /*0048*/ 	.byte	0x04, 0x0a
        /*004a*/ 	.short	(.L_141 - .L_140)
	.align		4
.L_140:
        /*004c*/ 	.word	index@(.nv.constant0._Z8gpuInitWPdi)
        /*0050*/ 	.short	0x0380
        /*0052*/ 	.short	0x000c


	//----- nvinfo : EIATTR_SW_WAR
	.align		4
.L_141:
        /*0054*/ 	.byte	0x04, 0x36
        /*0056*/ 	.short	(.L_143 - .L_142)
.L_142:
        /*0058*/ 	.word	0x00000008
.L_143:


//--------------------- .nv.info._Z17gpuZeroOutRectMatPdii --------------------------
	.section	.nv.info._Z17gpuZeroOutRectMatPdii,"",@"SHT_CUDA_INFO"
	.sectionflags	@""
	.align	4


	//----- nvinfo : EIATTR_CUDA_API_VERSION
	.align		4
        /*0000*/ 	.byte	0x04, 0x37
        /*0002*/ 	.short	(.L_145 - .L_144)
.L_144:
        /*0004*/ 	.word	0x00000082


	//----- nvinfo : EIATTR_KPARAM_INFO
	.align		4
.L_145:
        /*0008*/ 	.byte	0x04, 0x17
        /*000a*/ 	.short	(.L_147 - .L_146)
.L_146:
        /*000c*/ 	.word	0x00000000
        /*0010*/ 	.short	0x0002
        /*0012*/ 	.short	0x000c
        /*0014*/ 	.byte	0x00, 0xf0, 0x11, 0x00


	//----- nvinfo : EIATTR_KPARAM_INFO
	.align		4
.L_147:
        /*0018*/ 	.byte	0x04, 0x17
        /*001a*/ 	.short	(.L_149 - .L_148)
.L_148:
        /*001c*/ 	.word	0x00000000
        /*0020*/ 	.short	0x0001
        /*0022*/ 	.short	0x0008
        /*0024*/ 	.byte	0x00, 0xf0, 0x11, 0x00


	//----- nvinfo : EIATTR_KPARAM_INFO
	.align		4
.L_149:
        /*0028*/ 	.byte	0x04, 0x17
        /*002a*/ 	.short	(.L_151 - .L_150)
.L_150:
        /*002c*/ 	.word	0x00000000
        /*0030*/ 	.short	0x0000
        /*0032*/ 	.short	0x0000
        /*0034*/ 	.byte	0x00, 0xf5, 0x21, 0x00


	//----- nvinfo : EIATTR_SPARSE_MMA_MASK
	.align		4
.L_151:
        /*0038*/ 	.byte	0x03, 0x50
        /*003a*/ 	.short	0x0000


	//----- nvinfo : EIATTR_MAXREG_COUNT
	.align		4
        /*003c*/ 	.byte	0x03, 0x1b
        /*003e*/ 	.short	0x00ff


	//----- nvinfo : EIATTR_MERCURY_ISA_VERSION
	.align		4
        /*0040*/ 	.byte	0x03, 0x5f
        /*0042*/ 	.short	0x0101


	//----- nvinfo : EIATTR_VRC_CTA_INIT_COUNT
	.align		4
        /*0044*/ 	.byte	0x02, 0x4a
	.zero		1
	.zero		1


	//----- nvinfo : EIATTR_EXIT_INSTR_OFFSETS
	.align		4
        /*0048*/ 	.byte	0x04, 0x1c
        /*004a*/ 	.short	(.L_153 - .L_152)


	//   ....[0]....
.L_152:
        /*004c*/ 	.word	0x00000080


	//   ....[1]....
        /*0050*/ 	.word	0x00000250


	//   ....[2]....
        /*0054*/ 	.word	0x00000320


	//   ....[3]....
        /*0058*/ 	.word	0x000003b0


	//   ....[4]....
        /*005c*/ 	.word	0x00000410


	//----- nvinfo : EIATTR_CBANK_PARAM_SIZE
	.align		4
.L_153:
        /*0060*/ 	.byte	0x03, 0x19
        /*0062*/ 	.short	0x0010


	//----- nvinfo : EIATTR_PARAM_CBANK
	.align		4
        /*0064*/ 	.byte	0x04, 0x0a
        /*0066*/ 	.short	(.L_155 - .L_154)
	.align		4
.L_154:
        /*0068*/ 	.word	index@(.nv.constant0._Z17gpuZeroOutRectMatPdii)
        /*006c*/ 	.short	0x0380
        /*006e*/ 	.short	0x0010


	//----- nvinfo : EIATTR_SW_WAR
	.align		4
.L_155:
        /*0070*/ 	.byte	0x04, 0x36
        /*0072*/ 	.short	(.L_157 - .L_156)
.L_156:
        /*0074*/ 	.word	0x00000008
.L_157:


//--------------------- .nv.callgraph             --------------------------
	.section	.nv.callgraph,"",@"SHT_CUDA_CALLGRAPH"
	.align	4
	.sectionentsize	8
	.align		4
        /*0000*/ 	.word	0x00000000
	.align		4
        /*0004*/ 	.word	0xffffffff
	.align		4
        /*0008*/ 	.word	0x00000000
	.align		4
        /*000c*/ 	.word	0xfffffffe
	.align		4
        /*0010*/ 	.word	0x00000000
	.align		4
        /*0014*/ 	.word	0xfffffffd
	.align		4
        /*0018*/ 	.word	0x00000000
	.align		4
        /*001c*/ 	.word	0xfffffffc


//--------------------- .text._Z22gpuNormalizeQuaternionPdd --------------------------
	.section	.text._Z22gpuNormalizeQuaternionPdd,"ax",@progbits
	.align	128
        .global         _Z22gpuNormalizeQuaternionPdd
        .type           _Z22gpuNormalizeQuaternionPdd,@function
        .size           _Z22gpuNormalizeQuaternionPdd,(.L_x_10 - _Z22gpuNormalizeQuaternionPdd)
        .other          _Z22gpuNormalizeQuaternionPdd,@"STO_CUDA_ENTRY STV_DEFAULT"
_Z22gpuNormalizeQuaternionPdd:
.text._Z22gpuNormalizeQuaternionPdd:
[----:B------:R-:W-:Y:S01]  /*0000*/  LDC R1, c[0x0][0x37c] ;  /* 0x0000df00ff017b82 */ /* 0x000fe20000000800 */
[----:B------:R-:W0:Y:S07]  /*0010*/  S2R R5, SR_TID.X ;  /* 0x0000000000057919 */ /* 0x000e2e0000002100 */
[----:B------:R-:W0:Y:S08]  /*0020*/  S2UR UR4, SR_CTAID.X ;  /* 0x00000000000479c3 */ /* 0x000e300000002500 */
[----:B------:R-:W0:Y:S02]  /*0030*/  LDC R0, c[0x0][0x360] ;  /* 0x0000d800ff007b82 */ /* 0x000e240000000800 */
[----:B0-----:R-:W-:-:S05]  /*0040*/  IMAD R5, R0, UR4, R5 ;  /* 0x0000000400057c24 */ /* 0x001fca000f8e0205 */
[----:B------:R-:W-:-:S13]  /*0050*/  ISETP.GT.AND P0, PT, R5, 0x3, PT ;  /* 0x000000030500780c */ /* 0x000fda0003f04270 */
[----:B------:R-:W-:Y:S05]  /*0060*/  @P0 EXIT ;  /* 0x000000000000094d */ /* 0x000fea0003800000 */
[----:B------:R-:W0:Y:S01]  /*0070*/  LDC.64 R2, c[0x0][0x380] ;  /* 0x0000e000ff027b82 */ /* 0x000e220000000a00 */
[----:B------:R-:W1:Y:S07]  /*0080*/  LDCU.64 UR4, c[0x0][0x358] ;  /* 0x00006b00ff0477ac */ /* 0x000e6e0008000a00 */
[----:B------:R-:W2:Y:S01]  /*0090*/  LDC.64 R6, c[0x0][0x388] ;  /* 0x0000e200ff067b82 */ /* 0x000ea20000000a00 */
[----:B0-----:R-:W-:-:S05]  /*00a0*/  IMAD.WIDE R2, R5, 0x8, R2 ;  /* 0x0000000805027825 */ /* 0x001fca00078e0202 */
[----:B-1----:R-:W2:Y:S02]  /*00b0*/  LDG.E.64 R4, desc[UR4][R2.64] ;  /* 0x0000000402047981 */ /* 0x002ea4000c1e1b00 */
[----:B--2---:R-:W-:-:S07]  /*00c0*/  DFMA R4, R4, R6, R4 ;  /* 0x000000060404722b */ /* 0x004fce0000000004 */
[----:B------:R-:W-:Y:S01]  /*00d0*/  STG.E.64 desc[UR4][R2.64], R4 ;  /* 0x0000000402007986 */ /* 0x000fe2000c101b04 */
[----:B------:R-:W-:Y:S05]  /*00e0*/  EXIT ;  /* 0x000000000000794d */ /* 0x000fea0003800000 */
.L_x_0:
[----:B------:R-:W-:-:S00]  /*00f0*/  BRA `(.L_x_0) ;  /* 0xfffffffc00fc7947 */ /* 0x000fc0000383ffff */
[----:B------:R-:W-:-:S00]  /*0100*/  NOP ;  /* 0x0000000000007918 */ /* 0x000fc00000000000 */
[----:B------:R-:W-:-:S00]  /*0110*/  NOP ;  /* 0x0000000000007918 */ /* 0x000fc00000000000 */
[----:B------:R-:W-:-:S00]  /*0120*/  NOP ;  /* 0x0000000000007918 */ /* 0x000fc00000000000 */
[----:B------:R-:W-:-:S00]  /*0130*/  NOP ;  /* 0x0000000000007918 */ /* 0x000fc00000000000 */
[----:B------:R-:W-:-:S00]  /*0140*/  NOP ;  /* 0x0000000000007918 */ /* 0x000fc00000000000 */
[----:B------:R-:W-:-:S00]  /*0150*/  NOP ;  /* 0x0000000000007918 */ /* 0x000fc00000000000 */
[----:B------:R-:W-:-:S00]  /*0160*/  NOP ;  /* 0x0000000000007918 */ /* 0x000fc00000000000 */
[----:B------:R-:W-:-:S00]  /*0170*/  NOP ;  /* 0x0000000000007918 */ /* 0x000fc00000000000 */
.L_x_10:


//--------------------- .text._Z21gpuComputeRKNextStatePdS_S_S_S_S_S_S_i --------------------------
	.section	.text._Z21gpuComputeRKNextStatePdS_S_S_S_S_S_S_i,"ax",@progbits
	.align	128
        .global         _Z21gpuComputeRKNextStatePdS_S_S_S_S_S_S_i
        .type           _Z21gpuComputeRKNextStatePdS_S_S_S_S_S_S_i,@function
        .size           _Z21gpuComputeRKNextStatePdS_S_S_S_S_S_S_i,(.L_x_11 - _Z21gpuComputeRKNextStatePdS_S_S_S_S_S_S_i)
        .other          _Z21gpuComputeRKNextStatePdS_S_S_S_S_S_S_i,@"STO_CUDA_ENTRY STV_DEFAULT"
_Z21gpuComputeRKNextStatePdS_S_S_S_S_S_S_i:
.text._Z21gpuComputeRKNextStatePdS_S_S_S_S_S_S_i:
[----:B------:R-:W-:Y:S01]  /*0000*/  LDC R1, c[0x0][0x37c] ;  /* 0x0000df00ff017b82 */ /* 0x000fe20000000800 */
[----:B------:R-:W0:Y:S07]  /*0010*/  S2R R0, SR_TID.X ;  /* 0x0000000000007919 */ /* 0x000e2e0000002100 */
[----:B------:R-:W0:Y:S01]  /*0020*/  S2UR UR4, SR_CTAID.X ;  /* 0x00000000000479c3 */ /* 0x000e220000002500 */
[----:B------:R-:W1:Y:S07]  /*0030*/  LDCU UR5, c[0x0][0x3c0] ;  /* 0x00007800ff0577ac */ /* 0x000e6e0008000800 */
[----:B------:R-:W0:Y:S02]  /*0040*/  LDC R3, c[0x0][0x360] ;  /* 0x0000d800ff037b82 */ /* 0x000e240000000800 */
[----:B0-----:R-:W-:-:S05]  /*0050*/  IMAD R0, R3, UR4, R0 ;  /* 0x0000000403007c24 */ /* 0x001fca000f8e0200 */
[----:B-1----:R-:W-:-:S13]  /*0060*/  ISETP.GE.AND P0, PT, R0, UR5, PT ;  /* 0x0000000500007c0c */ /* 0x002fda000bf06270 */
[----:B------:R-:W-:Y:S05]  /*0070*/  @P0 EXIT ;  /* 0x000000000000094d */ /* 0x000fea0003800000 */
[----:B------:R-:W0:Y:S01]  /*0080*/  LDC.64 R2, c[0x0][0x388] ;  /* 0x0000e200ff027b82 */ /* 0x000e220000000a00 */
[----:B------:R-:W1:Y:S07]  /*0090*/  LDCU.64 UR4, c[0x0][0x358] ;  /* 0x00006b00ff0477ac */ /* 0x000e6e0008000a00 */
[----:B------:R-:W2:Y:S08]  /*00a0*/  LDC.64 R4, c[0x0][0x390] ;  /* 0x0000e400ff047b82 */ /* 0x000eb00000000a00 */
[----:B------:R-:W3:Y:S08]  /*00b0*/  LDC.64 R6, c[0x0][0x3a8] ;  /* 0x0000ea00ff067b82 */ /* 0x000ef00000000a00 */
[----:B------:R-:W4:Y:S01]  /*00c0*/  LDC.64 R12, c[0x0][0x3b8] ;  /* 0x0000ee00ff0c7b82 */ /* 0x000f220000000a00 */
[----:B0-----:R-:W-:-:S06]  /*00d0*/  IMAD.WIDE R2, R0, 0x8, R2 ;  /* 0x0000000800027825 */ /* 0x001fcc00078e0202 */
[----:B-1----:R-:W5:Y:S01]  /*00e0*/  LDG.E.64 R2, desc[UR4][R2.64] ;  /* 0x0000000402027981 */ /* 0x002f62000c1e1b00 */
[----:B------:R-:W0:Y:S01]  /*00f0*/  LDC.64 R16, c[0x0][0x398] ;  /* 0x0000e600ff107b82 */ /* 0x000e220000000a00 */
[----:B--2---:R-:W-:-:S06]  /*0100*/  IMAD.WIDE R4, R0, 0x8, R4 ;  /* 0x0000000800047825 */ /* 0x004fcc00078e0204 */
[----:B------:R-:W5:Y:S01]  /*0110*/  LDG.E.64 R4, desc[UR4][R4.64] ;  /* 0x0000000404047981 */ /* 0x000f62000c1e1b00 */
[----:B------:R-:W1:Y:S03]  /*0120*/  LDC.64 R10, c[0x0][0x3a0] ;  /* 0x0000e800ff0a7b82 */ /* 0x000e660000000a00 */
[----:B---3--:R-:W2:Y:S05]  /*0130*/  LDG.E.64 R6, desc[UR4][R6.64] ;  /* 0x0000000406067981 */ /* 0x008eaa000c1e1b00 */
[----:B------:R-:W3:Y:S01]  /*0140*/  LDC.64 R8, c[0x0][0x3b0] ;  /* 0x0000ec00ff087b82 */ /* 0x000ee20000000a00 */
[----:B----4-:R-:W-:-:S06]  /*0150*/  IMAD.WIDE R12, R0, 0x8, R12 ;  /* 0x00000008000c7825 */ /* 0x010fcc00078e020c */
[----:B------:R-:W4:Y:S01]  /*0160*/  LDG.E.64 R12, desc[UR4][R12.64] ;  /* 0x000000040c0c7981 */ /* 0x000f22000c1e1b00 */
[----:B0-----:R-:W-:-:S06]  /*0170*/  IMAD.WIDE R16, R0, 0x8, R16 ;  /* 0x0000000800107825 */ /* 0x001fcc00078e0210 */
[----:B------:R-:W4:Y:S01]  /*0180*/  LDG.E.64 R16, desc[UR4][R16.64] ;  /* 0x0000000410107981 */ /* 0x000f22000c1e1b00 */
[C---:B-1----:R-:W-:Y:S02]  /*0190*/  IMAD.WIDE R18, R0.reuse, 0x8, R10 ;  /* 0x0000000800127825 */ /* 0x042fe400078e020a */
[----:B------:R-:W0:Y:S04]  /*01a0*/  LDC.64 R10, c[0x0][0x380] ;  /* 0x0000e000ff0a7b82 */ /* 0x000e280000000a00 */
[----:B------:R-:W4:Y:S04]  /*01b0*/  LDG.E.64 R18, desc[UR4][R18.64] ;  /* 0x0000000412127981 */ /* 0x000f28000c1e1b00 */
[----:B---3--:R-:W3:Y:S01]  /*01c0*/  LDG.E.64 R8, desc[UR4][R8.64] ;  /* 0x0000000408087981 */ /* 0x008ee2000c1e1b00 */
[----:B0-----:R-:W-:Y:S01]  /*01d0*/  IMAD.WIDE R10, R0, 0x8, R10 ;  /* 0x00000008000a7825 */ /* 0x001fe200078e020a */
[----:B-----5:R-:W-:-:S02]  /*01e0*/  DADD R14, R2, R4 ;  /* 0x00000000020e7229 */ /* 0x020fc40000000004 */
[----:B--2---:R-:W-:-:S08]  /*01f0*/  DMUL R2, R6, 0.5 ;  /* 0x3fe0000006027828 */ /* 0x004fd00000000000 */
[----:B----4-:R-:W-:Y:S02]  /*0200*/  DFMA R2, R2, R14, R12 ;  /* 0x0000000e0202722b */ /* 0x010fe4000000000c */
[----:B------:R-:W-:Y:S02]  /*0210*/  DADD R6, R16, R18 ;  /* 0x0000000010067229 */ /* 0x000fe40000000012 */
[----:B---3--:R-:W-:-:S08]  /*0220*/  DMUL R4, R8, 0.5 ;  /* 0x3fe0000008047828 */ /* 0x008fd00000000000 */
[----:B------:R-:W-:-:S07]  /*0230*/  DFMA R2, R4, R6, R2 ;  /* 0x000000060402722b */ /* 0x000fce0000000002 */
[----:B------:R-:W-:Y:S01]  /*0240*/  STG.E.64 desc[UR4][R10.64], R2 ;  /* 0x000000020a007986 */ /* 0x000fe2000c101b04 */
[----:B------:R-:W-:Y:S05]  /*0250*/  EXIT ;  /* 0x000000000000794d */ /* 0x000fea0003800000 */
.L_x_1:
        /* <DEDUP_REMOVED lines=10> */
.L_x_11:


//--------------------- .text._Z19gpuComputeNextStatePdS_S_S_S_S_i --------------------------
	.section	.text._Z19gpuComputeNextStatePdS_S_S_S_S_i,"ax",@progbits
	.align	128
        .global         _Z19gpuComputeNextStatePdS_S_S_S_S_i
        .type           _Z19gpuComputeNextStatePdS_S_S_S_S_i,@function
        .size           _Z19gpuComputeNextStatePdS_S_S_S_S_i,(.L_x_12 - _Z19gpuComputeNextStatePdS_S_S_S_S_i)
        .other          _Z19gpuComputeNextStatePdS_S_S_S_S_i,@"STO_CUDA_ENTRY STV_DEFAULT"
_Z19gpuComputeNextStatePdS_S_S_S_S_i:
.text._Z19gpuComputeNextStatePdS_S_S_S_S_i:
        /* <DEDUP_REMOVED lines=11> */
[----:B------:R-:W3:Y:S01]  /*00b0*/  LDC.64 R12, c[0x0][0x398] ;  /* 0x0000e600ff0c7b82 */ /* 0x000ee20000000a00 */
[----:B0-----:R-:W-:-:S07]  /*00c0*/  IMAD.WIDE R2, R17, 0x8, R2 ;  /* 0x0000000811027825 */ /* 0x001fce00078e0202 */
[----:B------:R-:W0:Y:S01]  /*00d0*/  LDC.64 R14, c[0x0][0x3a0] ;  /* 0x0000e800ff0e7b82 */ /* 0x000e220000000a00 */
[----:B-1----:R-:W4:Y:S01]  /*00e0*/  LDG.E.64 R4, desc[UR4][R2.64] ;  /* 0x0000000402047981 */ /* 0x002f22000c1e1b00 */
[----:B--2---:R-:W-:-:S06]  /*00f0*/  IMAD.WIDE R6, R17, 0x8, R6 ;  /* 0x0000000811067825 */ /* 0x004fcc00078e0206 */
[----:B------:R-:W1:Y:S01]  /*0100*/  LDC.64 R8, c[0x0][0x388] ;  /* 0x0000e200ff087b82 */ /* 0x000e620000000a00 */
[----:B---3--:R-:W-:-:S07]  /*0110*/  IMAD.WIDE R12, R17, 0x8, R12 ;  /* 0x00000008110c7825 */ /* 0x008fce00078e020c */
[----:B------:R-:W2:Y:S01]  /*0120*/  LDC.64 R10, c[0x0][0x390] ;  /* 0x0000e400ff0a7b82 */ /* 0x000ea20000000a00 */
[----:B-1----:R-:W-:Y:S01]  /*0130*/  IMAD.WIDE R8, R17, 0x8, R8 ;  /* 0x0000000811087825 */ /* 0x002fe200078e0208 */
[----:B----4-:R-:W-:Y:S04]  /*0140*/  STG.E.64 desc[UR4][R6.64], R4 ;  /* 0x0000000406007986 */ /* 0x010fe8000c101b04 */
[----:B------:R-:W3:Y:S04]  /*0150*/  LDG.E.64 R12, desc[UR4][R12.64] ;  /* 0x000000040c0c7981 */ /* 0x000ee8000c1e1b00 */
[----:B0-----:R-:W3:Y:S04]  /*0160*/  LDG.E.64 R14, desc[UR4][R14.64] ;  /* 0x000000040e0e7981 */ /* 0x001ee8000c1e1b00 */
[----:B------:R-:W4:Y:S04]  /*0170*/  LDG.E.64 R8, desc[UR4][R8.64] ;  /* 0x0000000408087981 */ /* 0x000f28000c1e1b00 */
[----:B--2---:R-:W4:Y:S01]  /*0180*/  LDG.E.64 R10, desc[UR4][R10.64] ;  /* 0x000000040a0a7981 */ /* 0x004f22000c1e1b00 */
[----:B---3--:R-:W-:-:S08]  /*0190*/  DMUL R16, R12, R14 ;  /* 0x0000000e0c107228 */ /* 0x008fd00000000000 */
[----:B----4-:R-:W-:-:S08]  /*01a0*/  DFMA R16, R8, R10, R16 ;  /* 0x0000000a0810722b */ /* 0x010fd00000000010 */
[----:B------:R-:W-:-:S07]  /*01b0*/  DADD R16, R4, R16 ;  /* 0x0000000004107229 */ /* 0x000fce0000000010 */
[----:B------:R-:W-:Y:S01]  /*01c0*/  STG.E.64 desc[UR4][R2.64], R16 ;  /* 0x0000001002007986 */ /* 0x000fe2000c101b04 */
[----:B------:R-:W-:Y:S05]  /*01d0*/  EXIT ;  /* 0x000000000000794d */ /* 0x000fea0003800000 */
.L_x_2:
        /* <DEDUP_REMOVED lines=10> */
.L_x_12:


//--------------------- .text._Z19gpuSFBHarmonicForcePdS_i --------------------------
	.section	.text._Z19gpuSFBHarmonicForcePdS_i,"ax",@progbits
	.align	128
        .global         _Z19gpuSFBHarmonicForcePdS_i
        .type           _Z19gpuSFBHarmonicForcePdS_i,@function
        .size           _Z19gpuSFBHarmonicForcePdS_i,(.L_x_13 - _Z19gpuSFBHarmonicForcePdS_i)
        .other          _Z19gpuSFBHarmonicForcePdS_i,@"STO_CUDA_ENTRY STV_DEFAULT"
_Z19gpuSFBHarmonicForcePdS_i:
.text._Z19gpuSFBHarmonicForcePdS_i:
        /* <DEDUP_REMOVED lines=10> */
[----:B------:R-:W2:Y:S01]  /*00a0*/  LDC.64 R4, c[0x0][0x388] ;  /* 0x0000e200ff047b82 */ /* 0x000ea20000000a00 */
[----:B0-----:R-:W-:-:S06]  /*00b0*/  IMAD.WIDE R2, R9, 0x8, R2 ;  /* 0x0000000809027825 */ /* 0x001fcc00078e0202 */
[----:B-1----:R-:W3:Y:S01]  /*00c0*/  LDG.E.64 R2, desc[UR4][R2.64+0x20] ;  /* 0x0000200402027981 */ /* 0x002ee2000c1e1b00 */
[----:B--2---:R-:W-:Y:S01]  /*00d0*/  IMAD.WIDE R4, R9, 0x8, R4 ;  /* 0x0000000809047825 */ /* 0x004fe200078e0204 */
[----:B---3--:R-:W-:-:S07]  /*00e0*/  DADD R6, -RZ, -R2 ;  /* 0x00000000ff067229 */ /* 0x008fce0000000902 */
[----:B------:R-:W-:Y:S01]  /*00f0*/  STG.E.64 desc[UR4][R4.64+0x18], R6 ;  /* 0x0000180604007986 */ /* 0x000fe2000c101b04 */
[----:B------:R-:W-:Y:S05]  /*0100*/  EXIT ;  /* 0x000000000000794d */ /* 0x000fea0003800000 */
.L_x_3:
        /* <DEDUP_REMOVED lines=15> */
.L_x_13:


//--------------------- .text._Z20gpuPrepareRandomJumpPdiS_S_ --------------------------
	.section	.text._Z20gpuPrepareRandomJumpPdiS_S_,"ax",@progbits
	.align	128
        .global         _Z20gpuPrepareRandomJumpPdiS_S_
        .type           _Z20gpuPrepareRandomJumpPdiS_S_,@function
        .size           _Z20gpuPrepareRandomJumpPdiS_S_,(.L_x_14 - _Z20gpuPrepareRandomJumpPdiS_S_)
        .other          _Z20gpuPrepareRandomJumpPdiS_S_,@"STO_CUDA_ENTRY STV_DEFAULT"
_Z20gpuPrepareRandomJumpPdiS_S_:
.text._Z20gpuPrepareRandomJumpPdiS_S_:
[----:B------:R-:W-:Y:S08]  /*0000*/  LDC R1, c[0x0][0x37c] ;  /* 0x0000df00ff017b82 */ /* 0x000ff00000000800 */
[----:B------:R-:W0:Y:S01]  /*0010*/  LDC.64 R4, c[0x0][0x380] ;  /* 0x0000e000ff047b82 */ /* 0x000e220000000a00 */
[----:B------:R-:W0:Y:S07]  /*0020*/  LDCU.64 UR4, c[0x0][0x358] ;  /* 0x00006b00ff0477ac */ /* 0x000e2e0008000a00 */
[----:B------:R-:W1:Y:S08]  /*0030*/  LDC.64 R2, c[0x0][0x398] ;  /* 0x0000e600ff027b82 */ /* 0x000e700000000a00 */
[----:B------:R-:W2:Y:S01]  /*0040*/  LDC R21, c[0x0][0x388] ;  /* 0x0000e200ff157b82 */ /* 0x000ea20000000800 */
[----:B0-----:R-:W3:Y:S02]  /*0050*/  LDG.E.64 R6, desc[UR4][R4.64+0x8] ;  /* 0x0000080404067981 */ /* 0x001ee4000c1e1b00 */
[----:B---3--:R-:W-:-:S07]  /*0060*/  DMUL R6, R6, -0.5 ;  /* 0xbfe0000006067828 */ /* 0x008fce0000000000 */
[----:B-1----:R-:W-:Y:S04]  /*0070*/  STG.E.64 desc[UR4][R2.64], R6 ;  /* 0x0000000602007986 */ /* 0x002fe8000c101b04 */
[----:B------:R-:W3:Y:S02]  /*0080*/  LDG.E.64 R8, desc[UR4][R4.64+0x10] ;  /* 0x0000100404087981 */ /* 0x000ee4000c1e1b00 */
[----:B---3--:R-:W-:-:S07]  /*0090*/  DMUL R8, R8, -0.5 ;  /* 0xbfe0000008087828 */ /* 0x008fce0000000000 */
[----:B------:R0:W-:Y:S04]  /*00a0*/  STG.E.64 desc[UR4][R2.64+0x8], R8 ;  /* 0x0000080802007986 */ /* 0x0001e8000c101b04 */
[----:B------:R-:W3:Y:S02]  /*00b0*/  LDG.E.64 R10, desc[UR4][R4.64+0x18] ;  /* 0x00001804040a7981 */ /* 0x000ee4000c1e1b00 */
[----:B---3--:R-:W-:-:S07]  /*00c0*/  DMUL R10, R10, -0.5 ;  /* 0xbfe000000a0a7828 */ /* 0x008fce0000000000 */
[----:B------:R1:W-:Y:S04]  /*00d0*/  STG.E.64 desc[UR4][R2.64+0x10], R10 ;  /* 0x0000100a02007986 */ /* 0x0003e8000c101b04 */
[----:B------:R-:W3:Y:S02]  /*00e0*/  LDG.E.64 R12, desc[UR4][R4.64] ;  /* 0x00000004040c7981 */ /* 0x000ee4000c1e1b00 */
[----:B---3--:R-:W-:-:S07]  /*00f0*/  DMUL R12, R12, 0.5 ;  /* 0x3fe000000c0c7828 */ /* 0x008fce0000000000 */
[----:B------:R3:W-:Y:S04]  /*0100*/  STG.E.64 desc[UR4][R2.64+0x18], R12 ;  /* 0x0000180c02007986 */ /* 0x0007e8000c101b04 */
[----:B------:R-:W4:Y:S02]  /*0110*/  LDG.E.64 R14, desc[UR4][R4.64+0x18] ;  /* 0x00001804040e7981 */ /* 0x000f24000c1e1b00 */
[----:B----4-:R-:W-:-:S07]  /*0120*/  DMUL R14, R14, -0.5 ;  /* 0xbfe000000e0e7828 */ /* 0x010fce0000000000 */
[----:B------:R4:W-:Y:S04]  /*0130*/  STG.E.64 desc[UR4][R2.64+0x20], R14 ;  /* 0x0000200e02007986 */ /* 0x0009e8000c101b04 */
[----:B------:R-:W5:Y:S02]  /*0140*/  LDG.E.64 R16, desc[UR4][R4.64+0x10] ;  /* 0x0000100404107981 */ /* 0x000f64000c1e1b00 */
[----:B-----5:R-:W-:-:S07]  /*0150*/  DMUL R16, R16, 0.5 ;  /* 0x3fe0000010107828 */ /* 0x020fce0000000000 */
[----:B------:R5:W-:Y:S04]  /*0160*/  STG.E.64 desc[UR4][R2.64+0x28], R16 ;  /* 0x0000281002007986 */ /* 0x000be8000c101b04 */
[----:B0-----:R-:W2:Y:S02]  /*0170*/  LDG.E.64 R8, desc[UR4][R4.64+0x18] ;  /* 0x0000180404087981 */ /* 0x001ea4000c1e1b00 */
[----:B--2---:R-:W-:-:S07]  /*0180*/  DMUL R8, R8, 0.5 ;  /* 0x3fe0000008087828 */ /* 0x004fce0000000000 */
[----:B------:R-:W-:Y:S04]  /*0190*/  STG.E.64 desc[UR4][R2.64+0x30], R8 ;  /* 0x0000300802007986 */ /* 0x000fe8000c101b04 */
[----:B-1----:R-:W2:Y:S02]  /*01a0*/  LDG.E.64 R10, desc[UR4][R4.64] ;  /* 0x00000004040a7981 */ /* 0x002ea4000c1e1b00 */
[----:B--2---:R-:W-:-:S07]  /*01b0*/  DMUL R10, R10, 0.5 ;  /* 0x3fe000000a0a7828 */ /* 0x004fce0000000000 */
[----:B------:R0:W-:Y:S04]  /*01c0*/  STG.E.64 desc[UR4][R2.64+0x38], R10 ;  /* 0x0000380a02007986 */ /* 0x0001e8000c101b04 */
[----:B---3--:R-:W2:Y:S02]  /*01d0*/  LDG.E.64 R12, desc[UR4][R4.64+0x8] ;  /* 0x00000804040c7981 */ /* 0x008ea4000c1e1b00 */
[----:B--2---:R-:W-:-:S07]  /*01e0*/  DMUL R12, R12, -0.5 ;  /* 0xbfe000000c0c7828 */ /* 0x004fce0000000000 */
[----:B------:R-:W-:Y:S04]  /*01f0*/  STG.E.64 desc[UR4][R2.64+0x40], R12 ;  /* 0x0000400c02007986 */ /* 0x000fe8000c101b04 */
[----:B----4-:R-:W2:Y:S02]  /*0200*/  LDG.E.64 R14, desc[UR4][R4.64+0x10] ;  /* 0x00001004040e7981 */ /* 0x010ea4000c1e1b00 */
[----:B--2---:R-:W-:-:S07]  /*0210*/  DMUL R14, R14, -0.5 ;  /* 0xbfe000000e0e7828 */ /* 0x004fce0000000000 */
[----:B------:R-:W-:Y:S04]  /*0220*/  STG.E.64 desc[UR4][R2.64+0x48], R14 ;  /* 0x0000480e02007986 */ /* 0x000fe8000c101b04 */
[----:B-----5:R-:W2:Y:S01]  /*0230*/  LDG.E.64 R16, desc[UR4][R4.64+0x8] ;  /* 0x0000080404107981 */ /* 0x020ea2000c1e1b00 */
[----:B0-----:R-:W0:Y:S01]  /*0240*/  LDC.64 R10, c[0x0][0x390] ;  /* 0x0000e400ff0a7b82 */ /* 0x001e220000000a00 */
[----:B--2---:R-:W-:-:S07]  /*0250*/  DMUL R16, R16, 0.5 ;  /* 0x3fe0000010107828 */ /* 0x004fce0000000000 */
[----:B------:R1:W-:Y:S04]  /*0260*/  STG.E.64 desc[UR4][R2.64+0x50], R16 ;  /* 0x0000501002007986 */ /* 0x0003e8000c101b04 */
[----:B------:R-:W2:Y:S01]  /*0270*/  LDG.E.64 R8, desc[UR4][R4.64] ;  /* 0x0000000404087981 */ /* 0x000ea2000c1e1b00 */
[----:B-1----:R-:W1:Y:S01]  /*0280*/  LDC.64 R16, c[0x0][0x390] ;  /* 0x0000e400ff107b82 */ /* 0x002e620000000a00 */
[----:B--2---:R-:W-:-:S07]  /*0290*/  DMUL R8, R8, 0.5 ;  /* 0x3fe0000008087828 */ /* 0x004fce0000000000 */
[----:B------:R2:W-:Y:S04]  /*02a0*/  STG.E.64 desc[UR4][R2.64+0x58], R8 ;  /* 0x0000580802007986 */ /* 0x0005e8000c101b04 */
[----:B0-----:R0:W-:Y:S04]  /*02b0*/  STG.E.64 desc[UR4][R10.64], R6 ;  /* 0x000000060a007986 */ /* 0x0011e8000c101b04 */
[----:B------:R-:W3:Y:S04]  /*02c0*/  LDG.E.64 R12, desc[UR4][R2.64+0x8] ;  /* 0x00000804020c7981 */ /* 0x000ee8000c1e1b00 */
[----:B---3--:R-:W-:Y:S04]  /*02d0*/  STG.E.64 desc[UR4][R10.64+0x8], R12 ;  /* 0x0000080c0a007986 */ /* 0x008fe8000c101b04 */
[----:B------:R-:W3:Y:S01]  /*02e0*/  LDG.E.64 R14, desc[UR4][R2.64+0x10] ;  /* 0x00001004020e7981 */ /* 0x000ee2000c1e1b00 */
[----:B-1----:R-:W-:-:S03]  /*02f0*/  IMAD.WIDE R4, R21, 0x8, R16 ;  /* 0x0000000815047825 */ /* 0x002fc600078e0210 */
[----:B---3--:R1:W-:Y:S04]  /*0300*/  STG.E.64 desc[UR4][R10.64+0x10], R14 ;  /* 0x0000100e0a007986 */ /* 0x0083e8000c101b04 */
[----:B------:R-:W3:Y:S04]  /*0310*/  LDG.E.64 R18, desc[UR4][R2.64+0x18] ;  /* 0x0000180402127981 */ /* 0x000ee8000c1e1b00 */
[----:B---3--:R-:W-:Y:S04]  /*0320*/  STG.E.64 desc[UR4][R4.64+-0x8], R18 ;  /* 0xfffff81204007986 */ /* 0x008fe8000c101b04 */
[----:B--2---:R-:W2:Y:S04]  /*0330*/  LDG.E.64 R8, desc[UR4][R2.64+0x20] ;  /* 0x0000200402087981 */ /* 0x004ea8000c1e1b00 */
[----:B--2---:R-:W-:Y:S04]  /*0340*/  STG.E.64 desc[UR4][R4.64], R8 ;  /* 0x0000000804007986 */ /* 0x004fe8000c101b04 */
[----:B0-----:R-:W2:Y:S01]  /*0350*/  LDG.E.64 R6, desc[UR4][R2.64+0x28] ;  /* 0x0000280402067981 */ /* 0x001ea2000c1e1b00 */
[----:B------:R-:W-:-:S04]  /*0360*/  IADD3 R21, PT, PT, R21, -0x1, RZ ;  /* 0xffffffff15157810 */ /* 0x000fc80007ffe0ff */
[----:B-1----:R-:W-:Y:S01]  /*0370*/  SHF.L.U32 R11, R21, 0x1, RZ ;  /* 0x00000001150b7819 */ /* 0x002fe200000006ff */
[----:B--2---:R0:W-:Y:S04]  /*0380*/  STG.E.64 desc[UR4][R4.64+0x8], R6 ;  /* 0x0000080604007986 */ /* 0x0041e8000c101b04 */
[----:B------:R-:W2:Y:S01]  /*0390*/  LDG.E.64 R12, desc[UR4][R2.64+0x30] ;  /* 0x00003004020c7981 */ /* 0x000ea2000c1e1b00 */
[----:B------:R-:W-:-:S05]  /*03a0*/  IMAD.WIDE R10, R11, 0x8, R16 ;  /* 0x000000080b0a7825 */ /* 0x000fca00078e0210 */
[----:B--2---:R-:W-:Y:S04]  /*03b0*/  STG.E.64 desc[UR4][R10.64], R12 ;  /* 0x0000000c0a007986 */ /* 0x004fe8000c101b04 */
[----:B------:R-:W2:Y:S04]  /*03c0*/  LDG.E.64 R14, desc[UR4][R2.64+0x38] ;  /* 0x00003804020e7981 */ /* 0x000ea8000c1e1b00 */
[----:B--2---:R-:W-:Y:S04]  /*03d0*/  STG.E.64 desc[UR4][R10.64+0x8], R14 ;  /* 0x0000080e0a007986 */ /* 0x004fe8000c101b04 */
[----:B------:R-:W2:Y:S01]  /*03e0*/  LDG.E.64 R16, desc[UR4][R2.64+0x40] ;  /* 0x0000400402107981 */ /* 0x000ea2000c1e1b00 */
[----:B0-----:R-:W-:-:S03]  /*03f0*/  IMAD.WIDE R4, R21, 0x8, R10 ;  /* 0x0000000815047825 */ /* 0x001fc600078e020a */
[----:B--2---:R-:W-:Y:S04]  /*0400*/  STG.E.64 desc[UR4][R10.64+0x10], R16 ;  /* 0x000010100a007986 */ /* 0x004fe8000c101b04 */
[----:B------:R-:W2:Y:S04]  /*0410*/  LDG.E.64 R8, desc[UR4][R2.64+0x48] ;  /* 0x0000480402087981 */ /* 0x000ea8000c1e1b00 */
[----:B--2---:R-:W-:Y:S04]  /*0420*/  STG.E.64 desc[UR4][R4.64], R8 ;  /* 0x0000000804007986 */ /* 0x004fe8000c101b04 */
[----:B------:R-:W2:Y:S04]  /*0430*/  LDG.E.64 R6, desc[UR4][R2.64+0x50] ;  /* 0x0000500402067981 */ /* 0x000ea8000c1e1b00 */
[----:B--2---:R-:W-:Y:S04]  /*0440*/  STG.E.64 desc[UR4][R4.64+0x8], R6 ;  /* 0x0000080604007986 */ /* 0x004fe8000c101b04 */
[----:B------:R-:W2:Y:S04]  /*0450*/  LDG.E.64 R18, desc[UR4][R2.64+0x58] ;  /* 0x0000580402127981 */ /* 0x000ea8000c1e1b00 */
[----:B--2---:R-:W-:Y:S01]  /*0460*/  STG.E.64 desc[UR4][R4.64+0x10], R18 ;  /* 0x0000101204007986 */ /* 0x004fe2000c101b04 */
[----:B------:R-:W-:Y:S05]  /*0470*/  EXIT ;  /* 0x000000000000794d */ /* 0x000fea0003800000 */
.L_x_4:
        /* <DEDUP_REMOVED lines=16> */
.L_x_14:


//--------------------- .text._Z8gpuInitWPdi      --------------------------
	.section	.text._Z8gpuInitWPdi,"ax",@progbits
	.align	128
        .global         _Z8gpuInitWPdi
        .type           _Z8gpuInitWPdi,@function
        .size           _Z8gpuInitWPdi,(.L_x_15 - _Z8gpuInitWPdi)
        .other          _Z8gpuInitWPdi,@"STO_CUDA_ENTRY STV_DEFAULT"
_Z8gpuInitWPdi:
.text._Z8gpuInitWPdi:
        /* <DEDUP_REMOVED lines=8> */
[----:B------:R-:W-:Y:S01]  /*0080*/  UIADD3 UR4, UPT, UPT, UR6, 0x3, URZ ;  /* 0x0000000306047890 */ /* 0x000fe2000fffe0ff */
[----:B------:R-:W-:Y:S01]  /*0090*/  VIADD R2, R0, 0x4 ;  /* 0x0000000400027836 */ /* 0x000fe20000000000 */
[----:B------:R-:W0:Y:S01]  /*00a0*/  LDCU.64 UR8, c[0x0][0x380] ;  /* 0x00007000ff0877ac */ /* 0x000e220008000a00 */
[----:B------:R-:W-:Y:S02]  /*00b0*/  IMAD.MOV.U32 R4, RZ, RZ, 0x0 ;  /* 0x00000000ff047424 */ /* 0x000fe400078e00ff */
[----:B------:R-:W-:Y:S02]  /*00c0*/  IMAD.MOV.U32 R5, RZ, RZ, 0x3ff00000 ;  /* 0x3ff00000ff057424 */ /* 0x000fe400078e00ff */
[----:B------:R-:W-:Y:S01]  /*00d0*/  IMAD R3, R2, UR4, RZ ;  /* 0x0000000402037c24 */ /* 0x000fe2000f8e02ff */
[----:B------:R-:W-:-:S03]  /*00e0*/  SHF.R.S32.HI R2, RZ, 0x1f, R0 ;  /* 0x0000001fff027819 */ /* 0x000fc60000011400 */
[----:B------:R-:W1:Y:S01]  /*00f0*/  LDCU.64 UR4, c[0x0][0x358] ;  /* 0x00006b00ff0477ac */ /* 0x000e620008000a00 */
[----:B------:R-:W-:-:S04]  /*0100*/  IADD3 R0, P0, PT, R0, R3, RZ ;  /* 0x0000000300007210 */ /* 0x000fc80007f1e0ff */
[----:B------:R-:W-:Y:S02]  /*0110*/  LEA.HI.X.SX32 R3, R3, R2, 0x1, P0 ;  /* 0x0000000203037211 */ /* 0x000fe400000f0eff */
[----:B0-----:R-:W-:-:S04]  /*0120*/  LEA R2, P0, R0, UR8, 0x3 ;  /* 0x0000000800027c11 */ /* 0x001fc8000f8018ff */
[----:B------:R-:W-:-:S05]  /*0130*/  LEA.HI.X R3, R0, UR9, R3, 0x3, P0 ;  /* 0x0000000900037c11 */ /* 0x000fca00080f1c03 */
[----:B-1----:R-:W-:Y:S01]  /*0140*/  STG.E.64 desc[UR4][R2.64+0x18], R4 ;  /* 0x0000180402007986 */ /* 0x002fe2000c101b04 */
[----:B------:R-:W-:Y:S05]  /*0150*/  EXIT ;  /* 0x000000000000794d */ /* 0x000fea0003800000 */
.L_x_5:
        /* <DEDUP_REMOVED lines=10> */
.L_x_15:


//--------------------- .text._Z17gpuZeroOutRectMatPdii --------------------------
	.section	.text._Z17gpuZeroOutRectMatPdii,"ax",@progbits
	.align	128
        .global         _Z17gpuZeroOutRectMatPdii
        .type           _Z17gpuZeroOutRectMatPdii,@function
        .size           _Z17gpuZeroOutRectMatPdii,(.L_x_16 - _Z17gpuZeroOutRectMatPdii)
        .other          _Z17gpuZeroOutRectMatPdii,@"STO_CUDA_ENTRY STV_DEFAULT"
_Z17gpuZeroOutRectMatPdii:
.text._Z17gpuZeroOutRectMatPdii:
[----:B------:R-:W-:Y:S01]  /*0000*/  LDC R1, c[0x0][0x37c] ;  /* 0x0000df00ff017b82 */ /* 0x000fe20000000800 */
[----:B------:R-:W0:Y:S07]  /*0010*/  S2R R0, SR_TID.X ;  /* 0x0000000000007919 */ /* 0x000e2e0000002100 */
[----:B------:R-:W0:Y:S08]  /*0020*/  S2UR UR4, SR_CTAID.X ;  /* 0x00000000000479c3 */ /* 0x000e300000002500 */
[----:B------:R-:W0:Y:S08]  /*0030*/  LDC R5, c[0x0][0x360] ;  /* 0x0000d800ff057b82 */ /* 0x000e300000000800 */
[----:B------:R-:W1:Y:S01]  /*0040*/  LDC.64 R2, c[0x0][0x388] ;  /* 0x0000e200ff027b82 */ /* 0x000e620000000a00 */
[----:B0-----:R-:W-:Y:S01]  /*0050*/  IMAD R0, R5, UR4, R0 ;  /* 0x0000000405007c24 */ /* 0x001fe2000f8e0200 */
[----:B-1----:R-:W-:-:S04]  /*0060*/  ISETP.GE.AND P0, PT, R3, 0x1, PT ;  /* 0x000000010300780c */ /* 0x002fc80003f06270 */
[----:B------:R-:W-:-:S13]  /*0070*/  ISETP.GE.OR P0, PT, R0, R2, !P0 ;  /* 0x000000020000720c */ /* 0x000fda0004706670 */
[----:B------:R-:W-:Y:S05]  /*0080*/  @P0 EXIT ;  /* 0x000000000000094d */ /* 0x000fea0003800000 */
[C---:B------:R-:W-:Y:S01]  /*0090*/  ISETP.GE.U32.AND P1, PT, R3.reuse, 0x8, PT ;  /* 0x000000080300780c */ /* 0x040fe20003f26070 */
[----:B------:R-:W0:Y:S01]  /*00a0*/  LDCU.64 UR6, c[0x0][0x358] ;  /* 0x00006b00ff0677ac */ /* 0x000e220008000a00 */
[----:B------:R-:W-:Y:S01]  /*00b0*/  LOP3.LUT R6, R3, 0x7, RZ, 0xc0, !PT ;  /* 0x0000000703067812 */ /* 0x000fe200078ec0ff */
[----:B------:R-:W-:Y:S02]  /*00c0*/  IMAD R0, R0, R3, RZ ;  /* 0x0000000300007224 */ /* 0x000fe400078e02ff */
[----:B------:R-:W-:Y:S01]  /*00d0*/  IMAD.MOV.U32 R7, RZ, RZ, RZ ;  /* 0x000000ffff077224 */ /* 0x000fe200078e00ff */
[----:B------:R-:W-:-:S07]  /*00e0*/  ISETP.NE.AND P0, PT, R6, RZ, PT ;  /* 0x000000ff0600720c */ /* 0x000fce0003f05270 */
[----:B------:R-:W-:Y:S06]  /*00f0*/  @!P1 BRA `(.L_x_6) ;  /* 0x0000000000549947 */ /* 0x000fec0003800000 */
[----:B------:R-:W1:Y:S01]  /*0100*/  LDCU.64 UR4, c[0x0][0x380] ;  /* 0x00007000ff0477ac */ /* 0x000e620008000a00 */
[----:B------:R-:W-:Y:S01]  /*0110*/  LOP3.LUT R7, R3, 0x7ffffff8, RZ, 0xc0, !PT ;  /* 0x7ffffff803077812 */ /* 0x000fe200078ec0ff */
[----:B------:R-:W-:-:S04]  /*0120*/  IMAD.MOV.U32 R9, RZ, RZ, R0 ;  /* 0x000000ffff097224 */ /* 0x000fc800078e0000 */
[----:B------:R-:W-:Y:S01]  /*0130*/  IMAD.MOV R2, RZ, RZ, -R7 ;  /* 0x000000ffff027224 */ /* 0x000fe200078e0a07 */
[----:B-1----:R-:W-:-:S04]  /*0140*/  UIADD3 UR4, UP0, UPT, UR4, 0x20, URZ ;  /* 0x0000002004047890 */ /* 0x002fc8000ff1e0ff */
[----:B------:R-:W-:-:S12]  /*0150*/  UIADD3.X UR5, UPT, UPT, URZ, UR5, URZ, UP0, !UPT ;  /* 0x00000005ff057290 */ /* 0x000fd800087fe4ff */
.L_x_7:
[----:B------:R-:W-:Y:S01]  /*0160*/  VIADD R2, R2, 0x8 ;  /* 0x0000000802027836 */ /* 0x000fe20000000000 */
[----:B-1----:R-:W-:Y:S01]  /*0170*/  MOV R4, UR4 ;  /* 0x0000000400047c02 */ /* 0x002fe20008000f00 */
[----:B------:R-:W-:-:S03]  /*0180*/  IMAD.U32 R5, RZ, RZ, UR5 ;  /* 0x00000005ff057e24 */ /* 0x000fc6000f8e00ff */
[----:B------:R-:W-:Y:S01]  /*0190*/  ISETP.NE.AND P1, PT, R2, RZ, PT ;  /* 0x000000ff0200720c */ /* 0x000fe20003f25270 */
[C---:B------:R-:W-:Y:S01]  /*01a0*/  IMAD.WIDE R4, R9.reuse, 0x8, R4 ;  /* 0x0000000809047825 */ /* 0x040fe200078e0204 */
[----:B------:R-:W-:-:S04]  /*01b0*/  IADD3 R9, PT, PT, R9, 0x8, RZ ;  /* 0x0000000809097810 */ /* 0x000fc80007ffe0ff */
[----:B0-----:R1:W-:Y:S04]  /*01c0*/  STG.E.64 desc[UR6][R4.64+-0x20], RZ ;  /* 0xffffe0ff04007986 */ /* 0x0013e8000c101b06 */
[----:B------:R1:W-:Y:S04]  /*01d0*/  STG.E.64 desc[UR6][R4.64+-0x18], RZ ;  /* 0xffffe8ff04007986 */ /* 0x0003e8000c101b06 */
[----:B------:R1:W-:Y:S04]  /*01e0*/  STG.E.64 desc[UR6][R4.64+-0x10], RZ ;  /* 0xfffff0ff04007986 */ /* 0x0003e8000c101b06 */
[----:B------:R1:W-:Y:S04]  /*01f0*/  STG.E.64 desc[UR6][R4.64+-0x8], RZ ;  /* 0xfffff8ff04007986 */ /* 0x0003e8000c101b06 */
[----:B------:R1:W-:Y:S04]  /*0200*/  STG.E.64 desc[UR6][R4.64], RZ ;  /* 0x000000ff04007986 */ /* 0x0003e8000c101b06 */
[----:B------:R1:W-:Y:S04]  /*0210*/  STG.E.64 desc[UR6][R4.64+0x8], RZ ;  /* 0x000008ff04007986 */ /* 0x0003e8000c101b06 */
[----:B------:R1:W-:Y:S04]  /*0220*/  STG.E.64 desc[UR6][R4.64+0x10], RZ ;  /* 0x000010ff04007986 */ /* 0x0003e8000c101b06 */
[----:B------:R1:W-:Y:S01]  /*0230*/  STG.E.64 desc[UR6][R4.64+0x18], RZ ;  /* 0x000018ff04007986 */ /* 0x0003e2000c101b06 */
[----:B------:R-:W-:Y:S05]  /*0240*/  @P1 BRA `(.L_x_7) ;  /* 0xfffffffc00c41947 */ /* 0x000fea000383ffff */
.L_x_6:
[----:B0-----:R-:W-:Y:S05]  /*0250*/  @!P0 EXIT ;  /* 0x000000000000894d */ /* 0x001fea0003800000 */
[----:B------:R-:W-:Y:S02]  /*0260*/  ISETP.GE.U32.AND P0, PT, R6, 0x4, PT ;  /* 0x000000040600780c */ /* 0x000fe40003f06070 */
[----:B------:R-:W-:-:S04]  /*0270*/  LOP3.LUT R2, R3, 0x3, RZ, 0xc0, !PT ;  /* 0x0000000303027812 */ /* 0x000fc800078ec0ff */
[----:B------:R-:W-:-:S07]  /*0280*/  ISETP.NE.AND P1, PT, R2, RZ, PT ;  /* 0x000000ff0200720c */ /* 0x000fce0003f25270 */
[----:B------:R-:W-:Y:S06]  /*0290*/  @!P0 BRA `(.L_x_8) ;  /* 0x0000000000208947 */ /* 0x000fec0003800000 */
[----:B-1----:R-:W0:Y:S01]  /*02a0*/  LDC.64 R4, c[0x0][0x380] ;  /* 0x0000e000ff047b82 */ /* 0x002e220000000a00 */
[----:B------:R-:W-:Y:S02]  /*02b0*/  IMAD.IADD R9, R0, 0x1, R7 ;  /* 0x0000000100097824 */ /* 0x000fe400078e0207 */
[----:B------:R-:W-:Y:S02]  /*02c0*/  VIADD R7, R7, 0x4 ;  /* 0x0000000407077836 */ /* 0x000fe40000000000 */
[----:B0-----:R-:W-:-:S05]  /*02d0*/  IMAD.WIDE R4, R9, 0x8, R4 ;  /* 0x0000000809047825 */ /* 0x001fca00078e0204 */
[----:B------:R0:W-:Y:S04]  /*02e0*/  STG.E.64 desc[UR6][R4.64], RZ ;  /* 0x000000ff04007986 */ /* 0x0001e8000c101b06 */
[----:B------:R0:W-:Y:S04]  /*02f0*/  STG.E.64 desc[UR6][R4.64+0x8], RZ ;  /* 0x000008ff04007986 */ /* 0x0001e8000c101b06 */
[----:B------:R0:W-:Y:S04]  /*0300*/  STG.E.64 desc[UR6][R4.64+0x10], RZ ;  /* 0x000010ff04007986 */ /* 0x0001e8000c101b06 */
[----:B------:R0:W-:Y:S02]  /*0310*/  STG.E.64 desc[UR6][R4.64+0x18], RZ ;  /* 0x000018ff04007986 */ /* 0x0001e4000c101b06 */
.L_x_8:
[----:B------:R-:W-:Y:S05]  /*0320*/  @!P1 EXIT ;  /* 0x000000000000994d */ /* 0x000fea0003800000 */
[----:B------:R-:W-:Y:S02]  /*0330*/  ISETP.NE.AND P0, PT, R2, 0x1, PT ;  /* 0x000000010200780c */ /* 0x000fe40003f05270 */
[----:B------:R-:W-:-:S04]  /*0340*/  LOP3.LUT R3, R3, 0x1, RZ, 0xc0, !PT ;  /* 0x0000000103037812 */ /* 0x000fc800078ec0ff */
[----:B------:R-:W-:-:S07]  /*0350*/  ISETP.NE.U32.AND P1, PT, R3, 0x1, PT ;  /* 0x000000010300780c */ /* 0x000fce0003f25070 */
[----:B01----:R-:W0:Y:S01]  /*0360*/  @P0 LDC.64 R4, c[0x0][0x380] ;  /* 0x0000e000ff040b82 */ /* 0x003e220000000a00 */
[----:B------:R-:W-:-:S05]  /*0370*/  @P0 IADD3 R9, PT, PT, R0, R7, RZ ;  /* 0x0000000700090210 */ /* 0x000fca0007ffe0ff */
[----:B0-----:R-:W-:-:S05]  /*0380*/  @P0 IMAD.WIDE R4, R9, 0x8, R4 ;  /* 0x0000000809040825 */ /* 0x001fca00078e0204 */
[----:B------:R0:W-:Y:S04]  /*0390*/  @P0 STG.E.64 desc[UR6][R4.64], RZ ;  /* 0x000000ff04000986 */ /* 0x0001e8000c101b06 */
[----:B------:R0:W-:Y:S01]  /*03a0*/  @P0 STG.E.64 desc[UR6][R4.64+0x8], RZ ;  /* 0x000008ff04000986 */ /* 0x0001e2000c101b06 */
[----:B------:R-:W-:Y:S05]  /*03b0*/  @P1 EXIT ;  /* 0x000000000000194d */ /* 0x000fea0003800000 */
[----:B------:R-:W1:Y:S01]  /*03c0*/  LDC.64 R2, c[0x0][0x380] ;  /* 0x0000e000ff027b82 */ /* 0x000e620000000a00 */
[----:B------:R-:W-:-:S05]  /*03d0*/  @P0 VIADD R7, R7, 0x2 ;  /* 0x0000000207070836 */ /* 0x000fca0000000000 */
[----:B------:R-:W-:-:S05]  /*03e0*/  IADD3 R7, PT, PT, R0, R7, RZ ;  /* 0x0000000700077210 */ /* 0x000fca0007ffe0ff */
[----:B-1----:R-:W-:-:S05]  /*03f0*/  IMAD.WIDE R2, R7, 0x8, R2 ;  /* 0x0000000807027825 */ /* 0x002fca00078e0202 */
[----:B------:R-:W-:Y:S01]  /*0400*/  STG.E.64 desc[UR6][R2.64], RZ ;  /* 0x000000ff02007986 */ /* 0x000fe2000c101b06 */
[----:B------:R-:W-:Y:S05]  /*0410*/  EXIT ;  /* 0x000000000000794d */ /* 0x000fea0003800000 */
.L_x_9:
        /* <DEDUP_REMOVED lines=14> */
.L_x_16:


//--------------------- .nv.shared.reserved.0     --------------------------
	.section	.nv.shared.reserved.0,"aw",@nobits
	.weak		__nv_reservedSMEM_offset_0_alias
	.size		__nv_reservedSMEM_offset_0_alias, 0, 64
	.other		__nv_reservedSMEM_offset_0_alias,@"STO_CUDA_RESERVED_SHARED STV_DEFAULT"
__nv_reservedSMEM_offset_0_alias:
	.zero		0
	.zero		64


//--------------------- .nv.constant0._Z22gpuNormalizeQuaternionPdd --------------------------
	.section	.nv.constant0._Z22gpuNormalizeQuaternionPdd,"a",@progbits
	.sectionflags	@""
	.align	4
.nv.constant0._Z22gpuNormalizeQuaternionPdd:
	.zero		912


//--------------------- .nv.constant0._Z21gpuComputeRKNextStatePdS_S_S_S_S_S_S_i --------------------------
	.section	.nv.constant0._Z21gpuComputeRKNextStatePdS_S_S_S_S_S_S_i,"a",@progbits
	.sectionflags	@""
	.align	4
.nv.constant0._Z21gpuComputeRKNextStatePdS_S_S_S_S_S_S_i:
	.zero		964


//--------------------- .nv.constant0._Z19gpuComputeNextStatePdS_S_S_S_S_i --------------------------
	.section	.nv.constant0._Z19gpuComputeNextStatePdS_S_S_S_S_i,"a",@progbits
	.sectionflags	@""
	.align	4
.nv.constant0._Z19gpuComputeNextStatePdS_S_S_S_S_i:
	.zero		948


//--------------------- .nv.constant0._Z19gpuSFBHarmonicForcePdS_i --------------------------
	.section	.nv.constant0._Z19gpuSFBHarmonicForcePdS_i,"a",@progbits
	.sectionflags	@""
	.align	4
.nv.constant0._Z19gpuSFBHarmonicForcePdS_i:
	.zero		916


//--------------------- .nv.constant0._Z20gpuPrepareRandomJumpPdiS_S_ --------------------------
	.section	.nv.constant0._Z20gpuPrepareRandomJumpPdiS_S_,"a",@progbits
	.sectionflags	@""
	.align	4
.nv.constant0._Z20gpuPrepareRandomJumpPdiS_S_:
	.zero		928


//--------------------- .nv.constant0._Z8gpuInitWPdi --------------------------
	.section	.nv.constant0._Z8gpuInitWPdi,"a",@progbits
	.sectionflags	@""
	.align	4
.nv.constant0._Z8gpuInitWPdi:
	.zero		908


//--------------------- .nv.constant0._Z17gpuZeroOutRectMatPdii --------------------------
	.section	.nv.constant0._Z17gpuZeroOutRectMatPdii,"a",@progbits
	.sectionflags	@""
	.align	4
.nv.constant0._Z17gpuZeroOutRectMatPdii:
	.zero		912


//--------------------- SYMBOLS --------------------------

	.type		.nv.reservedSmem.offset0,@object
	.size		.nv.reservedSmem.offset0,0x4
